	.target	sm_90a

	.elftype	@"ET_EXEC"


//--------------------- .note.nv.tkinfo           --------------------------
	.section	.note.nv.tkinfo,"",@"SHT_NOTE"
	.sectionflags	@"SHF_NOTE_NV_TKINFO"
	.tkinfo
        /*0018*/ 	.word	0x00000002
        /*0030*/ 	.string	""
        /*0030*/ 	.string	"ptxas"
        /*0030*/ 	.string	"Cuda compilation tools, release 13.0, V13.0.88"
        /*0030*/ 	.string	"Build cuda_13.0.r13.0/compiler.36424714_0"
        /*0030*/ 	.string	"-arch sm_90a -m 64 "



//--------------------- .note.nv.cuinfo           --------------------------
	.section	.note.nv.cuinfo,"",@"SHT_NOTE"
	.sectionflags	@"SHF_NOTE_NV_CUINFO"
        /*0018*/ 	.short	0x0002
        /*001a*/ 	.short	0x005a
        /*001c*/ 	.short	0x0082
	.zero		2


//--------------------- .nv.info                  --------------------------
	.section	.nv.info,"",@"SHT_CUDA_INFO"
	.align	4


	//----- nvinfo : EIATTR_REGCOUNT
	.align		4
        /*0000*/ 	.byte	0x04, 0x2f
        /*0002*/ 	.short	(.L_12 - .L_11)
	.align		4
.L_11:
        /*0004*/ 	.word	index@(_ZN7cutlass13device_kernelINS_4gemm6kernel13GemmUniversalIN4cute5tupleIJiiiiEEENS1_10collective13CollectiveMmaINS1_37MainloopSm90TmaGmmaWarpSpecializedFP8ILi6ENS5_IJNS4_1CILi1EEESB_SB_EEENS1_35KernelTmaWarpSpecializedCooperativeEEENS5_IJNSA_ILi256EEENSA_ILi64EEENSA_ILi32EEEEEENS_12float_e4m3_tENS5_IJlSB_lEEESJ_SK_NS4_8TiledMMAINS4_8MMA_AtomIJNS4_4SM904GMMA30MMA_64x64x32_F32E4M3E4M3_SS_TNILNSO_7ScaleInE1ELSQ_1EEEEEENS4_6LayoutINS5_IJNSA_ILi2EEESB_SB_EEENS5_IJSB_NSA_ILi0EEESW_EEEEENS5_IJNS4_10UnderscoreESZ_SZ_EEEEENS4_13SM90_TMA_LOADENS4_14ComposedLayoutINS4_7SwizzleILi1ELi4ELi3EEENS4_18smem_ptr_flag_bitsILi8EEENST_INS5_IJNSA_ILi8EEESH_EEENS5_IJSH_SB_EEEEEEEvNS4_8identityES12_S1C_vS1D_EENS_8epilogue10collective6detail29Sm90TmaWarpSpecializedAdapterINS1G_15DefaultEpilogueISJ_SK_SK_NS1F_6thread17LinearCombinationISJ_Li1EffLNS1K_9ScaleType4KindE0ELNS_15FloatRoundStyleE2ESJ_EENS1_15EpilogueDefaultEEEEEvvEEEEvNT_6ParamsE)
        /*0008*/ 	.word	0x000000a8


	//----- nvinfo : EIATTR_FRAME_SIZE
	.align		4
.L_12:
        /*000c*/ 	.byte	0x04, 0x11
        /*000e*/ 	.short	(.L_14 - .L_13)
	.align		4
.L_13:
        /*0010*/ 	.word	index@(_ZN7cutlass13device_kernelINS_4gemm6kernel13GemmUniversalIN4cute5tupleIJiiiiEEENS1_10collective13CollectiveMmaINS1_37MainloopSm90TmaGmmaWarpSpecializedFP8ILi6ENS5_IJNS4_1CILi1EEESB_SB_EEENS1_35KernelTmaWarpSpecializedCooperativeEEENS5_IJNSA_ILi256EEENSA_ILi64EEENSA_ILi32EEEEEENS_12float_e4m3_tENS5_IJlSB_lEEESJ_SK_NS4_8TiledMMAINS4_8MMA_AtomIJNS4_4SM904GMMA30MMA_64x64x32_F32E4M3E4M3_SS_TNILNSO_7ScaleInE1ELSQ_1EEEEEENS4_6LayoutINS5_IJNSA_ILi2EEESB_SB_EEENS5_IJSB_NSA_ILi0EEESW_EEEEENS5_IJNS4_10UnderscoreESZ_SZ_EEEEENS4_13SM90_TMA_LOADENS4_14ComposedLayoutINS4_7SwizzleILi1ELi4ELi3EEENS4_18smem_ptr_flag_bitsILi8EEENST_INS5_IJNSA_ILi8EEESH_EEENS5_IJSH_SB_EEEEEEEvNS4_8identityES12_S1C_vS1D_EENS_8epilogue10collective6detail29Sm90TmaWarpSpecializedAdapterINS1G_15DefaultEpilogueISJ_SK_SK_NS1F_6thread17LinearCombinationISJ_Li1EffLNS1K_9ScaleType4KindE0ELNS_15FloatRoundStyleE2ESJ_EENS1_15EpilogueDefaultEEEEEvvEEEEvNT_6ParamsE)
        /*0014*/ 	.word	0x00000000


	//----- nvinfo : EIATTR_MIN_STACK_SIZE
	.align		4
.L_14:
        /*0018*/ 	.byte	0x04, 0x12
        /*001a*/ 	.short	(.L_16 - .L_15)
	.align		4
.L_15:
        /*001c*/ 	.word	index@(_ZN7cutlass13device_kernelINS_4gemm6kernel13GemmUniversalIN4cute5tupleIJiiiiEEENS1_10collective13CollectiveMmaINS1_37MainloopSm90TmaGmmaWarpSpecializedFP8ILi6ENS5_IJNS4_1CILi1EEESB_SB_EEENS1_35KernelTmaWarpSpecializedCooperativeEEENS5_IJNSA_ILi256EEENSA_ILi64EEENSA_ILi32EEEEEENS_12float_e4m3_tENS5_IJlSB_lEEESJ_SK_NS4_8TiledMMAINS4_8MMA_AtomIJNS4_4SM904GMMA30MMA_64x64x32_F32E4M3E4M3_SS_TNILNSO_7ScaleInE1ELSQ_1EEEEEENS4_6LayoutINS5_IJNSA_ILi2EEESB_SB_EEENS5_IJSB_NSA_ILi0EEESW_EEEEENS5_IJNS4_10UnderscoreESZ_SZ_EEEEENS4_13SM90_TMA_LOADENS4_14ComposedLayoutINS4_7SwizzleILi1ELi4ELi3EEENS4_18smem_ptr_flag_bitsILi8EEENST_INS5_IJNSA_ILi8EEESH_EEENS5_IJSH_SB_EEEEEEEvNS4_8identityES12_S1C_vS1D_EENS_8epilogue10collective6detail29Sm90TmaWarpSpecializedAdapterINS1G_15DefaultEpilogueISJ_SK_SK_NS1F_6thread17LinearCombinationISJ_Li1EffLNS1K_9ScaleType4KindE0ELNS_15FloatRoundStyleE2ESJ_EENS1_15EpilogueDefaultEEEEEvvEEEEvNT_6ParamsE)
        /*0020*/ 	.word	0x00000000
.L_16:


//--------------------- .nv.compat                --------------------------
	.section	.nv.compat,"",@"SHT_CUDA_COMPAT_INFO"
	.align	4
        /*0000*/ 	.byte	0x02, 0x09, 0x01, 0x00, 0x02, 0x02, 0x04, 0x00, 0x02, 0x05, 0x05, 0x00, 0x03, 0x07, 0x01, 0x01
        /*0010*/ 	.byte	0x02, 0x03, 0x01, 0x00, 0x02, 0x06, 0x01, 0x00, 0x04, 0x0b, 0x08, 0x00, 0x00, 0x00, 0x00, 0x00
        /*0020*/ 	.byte	0x00, 0x00, 0x00, 0x00


//--------------------- .nv.info._ZN7cutlass13device_kernelINS_4gemm6kernel13GemmUniversalIN4cute5tupleIJiiiiEEENS1_10collective13CollectiveMmaINS1_37MainloopSm90TmaGmmaWarpSpecializedFP8ILi6ENS5_IJNS4_1CILi1EEESB_SB_EEENS1_35KernelTmaWarpSpecializedCooperativeEEENS5_IJNSA_ILi256EEENSA_ILi64EEENSA_ILi32EEEEEENS_12float_e4m3_tENS5_IJlSB_lEEESJ_SK_NS4_8TiledMMAINS4_8MMA_AtomIJNS4_4SM904GMMA30MMA_64x64x32_F32E4M3E4M3_SS_TNILNSO_7ScaleInE1ELSQ_1EEEEEENS4_6LayoutINS5_IJNSA_ILi2EEESB_SB_EEENS5_IJSB_NSA_ILi0EEESW_EEEEENS5_IJNS4_10UnderscoreESZ_SZ_EEEEENS4_13SM90_TMA_LOADENS4_14ComposedLayoutINS4_7SwizzleILi1ELi4ELi3EEENS4_18smem_ptr_flag_bitsILi8EEENST_INS5_IJNSA_ILi8EEESH_EEENS5_IJSH_SB_EEEEEEEvNS4_8identityES12_S1C_vS1D_EENS_8epilogue10collective6detail29Sm90TmaWarpSpecializedAdapterINS1G_15DefaultEpilogueISJ_SK_SK_NS1F_6thread17LinearCombinationISJ_Li1EffLNS1K_9ScaleType4KindE0ELNS_15FloatRoundStyleE2ESJ_EENS1_15EpilogueDefaultEEEEEvvEEEEvNT_6ParamsE --------------------------
	.section	.nv.info._ZN7cutlass13device_kernelINS_4gemm6kernel13GemmUniversalIN4cute5tupleIJiiiiEEENS1_10collective13CollectiveMmaINS1_37MainloopSm90TmaGmmaWarpSpecializedFP8ILi6ENS5_IJNS4_1CILi1EEESB_SB_EEENS1_35KernelTmaWarpSpecializedCooperativeEEENS5_IJNSA_ILi256EEENSA_ILi64EEENSA_ILi32EEEEEENS_12float_e4m3_tENS5_IJlSB_lEEESJ_SK_NS4_8TiledMMAINS4_8MMA_AtomIJNS4_4SM904GMMA30MMA_64x64x32_F32E4M3E4M3_SS_TNILNSO_7ScaleInE1ELSQ_1EEEEEENS4_6LayoutINS5_IJNSA_ILi2EEESB_SB_EEENS5_IJSB_NSA_ILi0EEESW_EEEEENS5_IJNS4_10UnderscoreESZ_SZ_EEEEENS4_13SM90_TMA_LOADENS4_14ComposedLayoutINS4_7SwizzleILi1ELi4ELi3EEENS4_18smem_ptr_flag_bitsILi8EEENST_INS5_IJNSA_ILi8EEESH_EEENS5_IJSH_SB_EEEEEEEvNS4_8identityES12_S1C_vS1D_EENS_8epilogue10collective6detail29Sm90TmaWarpSpecializedAdapterINS1G_15DefaultEpilogueISJ_SK_SK_NS1F_6thread17LinearCombinationISJ_Li1EffLNS1K_9ScaleType4KindE0ELNS_15FloatRoundStyleE2ESJ_EENS1_15EpilogueDefaultEEEEEvvEEEEvNT_6ParamsE,"",@"SHT_CUDA_INFO"
	.sectionflags	@""
	.align	4


	//----- nvinfo : EIATTR_CUDA_API_VERSION
	.align		4
        /*0000*/ 	.byte	0x04, 0x37
        /*0002*/ 	.short	(.L_18 - .L_17)
.L_17:
        /*0004*/ 	.word	0x00000082


	//----- nvinfo : EIATTR_KPARAM_INFO
	.align		4
.L_18:
        /*0008*/ 	.byte	0x04, 0x17
        /*000a*/ 	.short	(.L_20 - .L_19)
.L_19:
        /*000c*/ 	.word	0x00000000
        /*0010*/ 	.short	0x0000
        /*0012*/ 	.short	0x0070
        /*0014*/ 	.byte	0x00, 0xf0, 0x01, 0x10


	//----- nvinfo : EIATTR_SPARSE_MMA_MASK
	.align		4
.L_20:
        /*0018*/ 	.byte	0x03, 0x50
        /*001a*/ 	.short	0x0000


	//----- nvinfo : EIATTR_MAXREG_COUNT
	.align		4
        /*001c*/ 	.byte	0x03, 0x1b
        /*001e*/ 	.short	0x00a8


	//----- nvinfo : EIATTR_NUM_BARRIERS
	.align		4
        /*0020*/ 	.byte	0x02, 0x4c
        /*0022*/ 	.byte	0x01
	.zero		1


	//----- nvinfo : EIATTR_MERCURY_ISA_VERSION
	.align		4
        /*0024*/ 	.byte	0x03, 0x5f
        /*0026*/ 	.short	0x0101


	//----- nvinfo : EIATTR_INT_WARP_WIDE_INSTR_OFFSETS
	.align		4
        /*0028*/ 	.byte	0x04, 0x31
        /*002a*/ 	.short	(.L_22 - .L_21)


	//   ....[0]....
.L_21:
        /*002c*/ 	.word	0x00000410


	//   ....[1]....
        /*0030*/ 	.word	0x00000420


	//   ....[2]....
        /*0034*/ 	.word	0x00000510


	//----- nvinfo : EIATTR_COOP_GROUP_MASK_REGIDS
	.align		4
.L_22:
        /*0038*/ 	.byte	0x04, 0x29
        /*003a*/ 	.short	(.L_24 - .L_23)


	//   ....[0]....
.L_23:
        /*003c*/ 	.word	0xffffffff


	//   ....[1]....
        /*0040*/ 	.word	0xffffffff


	//   ....[2]....
        /*0044*/ 	.word	0xffffffff


	//   ....[3]....
        /*0048*/ 	.word	0xffffffff


	//   ....[4]....
        /*004c*/ 	.word	0xffffffff


	//----- nvinfo : EIATTR_COOP_GROUP_INSTR_OFFSETS
	.align		4
.L_24:
        /*0050*/ 	.byte	0x04, 0x28
        /*0052*/ 	.short	(.L_26 - .L_25)


	//   ....[0]....
.L_25:
        /*0054*/ 	.word	0x00000060


	//   ....[1]....
        /*0058*/ 	.word	0x00000070


	//   ....[2]....
        /*005c*/ 	.word	0x00000130


	//   ....[3]....
        /*0060*/ 	.word	0x00000300


	//   ....[4]....
        /*0064*/ 	.word	0x00001000


	//----- nvinfo : EIATTR_REG_RECONFIG
	.align		4
.L_26:
        /*0068*/ 	.byte	0x01, 0x54
	.zero		2


	//----- nvinfo : EIATTR_MBARRIER_INSTR_OFFSETS
	.align		4
        /*006c*/ 	.byte	0x04, 0x39
        /*006e*/ 	.short	(.L_28 - .L_27)


	//   ....[0]....
.L_27:
        /*0070*/ 	.word	0x00000230
        /*0074*/ 	.word	0x000000ff
        /*0078*/ 	.word	0x00000000
        /*007c*/ 	.short	0x0100
        /*007e*/ 	.byte	0x08
	.zero		1


	//   ....[1]....
        /*0080*/ 	.word	0x00000240
        /*0084*/ 	.word	0x000000ff
        /*0088*/ 	.word	0x00000030
        /*008c*/ 	.short	0x0100
        /*008e*/ 	.byte	0x08
	.zero		1


	//   ....[2]....
        /*0090*/ 	.word	0x00000250
        /*0094*/ 	.word	0x000000ff
        /*0098*/ 	.word	0x00000008
        /*009c*/ 	.short	0x0100
        /*009e*/ 	.byte	0x08
	.zero		1


	//   ....[3]....
        /*00a0*/ 	.word	0x00000260
        /*00a4*/ 	.word	0x000000ff
        /*00a8*/ 	.word	0x00000038
        /*00ac*/ 	.short	0x0100
        /*00ae*/ 	.byte	0x08
	.zero		1


	//   ....[4]....
        /*00b0*/ 	.word	0x00000270
        /*00b4*/ 	.word	0x000000ff
        /*00b8*/ 	.word	0x00000010
        /*00bc*/ 	.short	0x0100
        /*00be*/ 	.byte	0x08
	.zero		1


	//   ....[5]....
        /*00c0*/ 	.word	0x00000280
        /*00c4*/ 	.word	0x000000ff
        /*00c8*/ 	.word	0x00000040
        /*00cc*/ 	.short	0x0100
        /*00ce*/ 	.byte	0x08
	.zero		1


	//   ....[6]....
        /*00d0*/ 	.word	0x00000290
        /*00d4*/ 	.word	0x000000ff
        /*00d8*/ 	.word	0x00000018
        /*00dc*/ 	.short	0x0100
        /*00de*/ 	.byte	0x08
	.zero		1


	//   ....[7]....
        /*00e0*/ 	.word	0x000002a0
        /*00e4*/ 	.word	0x000000ff
        /*00e8*/ 	.word	0x00000048
        /*00ec*/ 	.short	0x0100
        /*00ee*/ 	.byte	0x08
	.zero		1


	//   ....[8]....
        /*00f0*/ 	.word	0x000002b0
        /*00f4*/ 	.word	0x000000ff
        /*00f8*/ 	.word	0x00000020
        /*00fc*/ 	.short	0x0100
        /*00fe*/ 	.byte	0x08
	.zero		1


	//   ....[9]....
        /*0100*/ 	.word	0x000002c0
        /*0104*/ 	.word	0x000000ff
        /*0108*/ 	.word	0x00000050
        /*010c*/ 	.short	0x0100
        /*010e*/ 	.byte	0x08
	.zero		1


	//   ....[10]....
        /*0110*/ 	.word	0x000002d0
        /*0114*/ 	.word	0x000000ff
        /*0118*/ 	.word	0x00000028
        /*011c*/ 	.short	0x0100
        /*011e*/ 	.byte	0x08
	.zero		1


	//   ....[11]....
        /*0120*/ 	.word	0x000002e0
        /*0124*/ 	.word	0x000000ff
        /*0128*/ 	.word	0x00000058
        /*012c*/ 	.short	0x0100
        /*012e*/ 	.byte	0x08
	.zero		1


	//   ....[12]....
        /*0130*/ 	.word	0x00000560
        /*0134*/ 	.word	0x000000ff
        /*0138*/ 	.word	0x00000070
        /*013c*/ 	.short	0x0100
        /*013e*/ 	.byte	0x06
	.zero		1


	//   ....[13]....
        /*0140*/ 	.word	0x000005c0
        /*0144*/ 	.word	0x000000ff
        /*0148*/ 	.word	0x00000078
        /*014c*/ 	.short	0x0100
        /*014e*/ 	.byte	0x06
	.zero		1


	//   ....[14]....
        /*0150*/ 	.word	0x00001530
        /*0154*/ 	.word	0x000000ff
        /*0158*/ 	.word	0x00000000
        /*015c*/ 	.short	0x010a
        /*015e*/ 	.byte	0x07
	.zero		1


	//   ....[15]....
        /*0160*/ 	.word	0x00001590
        /*0164*/ 	.word	0x000000ff
        /*0168*/ 	.word	0x00000000
        /*016c*/ 	.short	0x010a
        /*016e*/ 	.byte	0x07
	.zero		1


	//   ....[16]....
        /*0170*/ 	.word	0x00001ea0
        /*0174*/ 	.word	0x000000ff
        /*0178*/ 	.word	0x00000000
        /*017c*/ 	.short	0x010a
        /*017e*/ 	.byte	0x0c
	.zero		1


	//   ....[17]....
        /*0180*/ 	.word	0x00001ee0
        /*0184*/ 	.word	0x000000ff
        /*0188*/ 	.word	0x00000000
        /*018c*/ 	.short	0x010a
        /*018e*/ 	.byte	0x0c
	.zero		1


	//   ....[18]....
        /*0190*/ 	.word	0x00002500
        /*0194*/ 	.word	0x000000ff
        /*0198*/ 	.word	0x00000000
        /*019c*/ 	.short	0x0101
        /*019e*/ 	.byte	0x08
	.zero		1


	//   ....[19]....
        /*01a0*/ 	.word	0x00002b50
        /*01a4*/ 	.word	0x000000ff
        /*01a8*/ 	.word	0x00000000
        /*01ac*/ 	.short	0x0101
        /*01ae*/ 	.byte	0x08
	.zero		1


	//   ....[20]....
        /*01b0*/ 	.word	0x00008660
        /*01b4*/ 	.word	0x00000013
        /*01b8*/ 	.word	0x00000030
        /*01bc*/ 	.short	0x010a
        /*01be*/ 	.byte	0x3f
	.zero		1


	//   ....[21]....
        /*01c0*/ 	.word	0x00008a00
        /*01c4*/ 	.word	0x00000008
        /*01c8*/ 	.word	0x00000078
        /*01cc*/ 	.short	0x0101
        /*01ce*/ 	.byte	0x3f
	.zero		1


	//   ....[22]....
        /*01d0*/ 	.word	0x00009110
        /*01d4*/ 	.word	0x00000006
        /*01d8*/ 	.word	0x00000000
        /*01dc*/ 	.short	0x010a
        /*01de*/ 	.byte	0x3f
	.zero		1


	//   ....[23]....
        /*01e0*/ 	.word	0x00009190
        /*01e4*/ 	.word	0x00000007
        /*01e8*/ 	.word	0x00000000
        /*01ec*/ 	.short	0x010a
        /*01ee*/ 	.byte	0x3f
	.zero		1


	//   ....[24]....
        /*01f0*/ 	.word	0x00009220
        /*01f4*/ 	.word	0x00000006
        /*01f8*/ 	.word	0x00000000
        /*01fc*/ 	.short	0x010a
        /*01fe*/ 	.byte	0x3f
	.zero		1


	//   ....[25]....
        /*0200*/ 	.word	0x000092b0
        /*0204*/ 	.word	0x00000009
        /*0208*/ 	.word	0x00000000
        /*020c*/ 	.short	0x010a
        /*020e*/ 	.byte	0x3f
	.zero		1


	//   ....[26]....
        /*0210*/ 	.word	0x00009340
        /*0214*/ 	.word	0x00000006
        /*0218*/ 	.word	0x00000000
        /*021c*/ 	.short	0x010a
        /*021e*/ 	.byte	0x3f
	.zero		1


	//   ....[27]....
        /*0220*/ 	.word	0x000093d0
        /*0224*/ 	.word	0x00000003
        /*0228*/ 	.word	0x00000000
        /*022c*/ 	.short	0x010a
        /*022e*/ 	.byte	0x3f
	.zero		1


	//   ....[28]....
        /*0230*/ 	.word	0x00009440
        /*0234*/ 	.word	0x0000000b
        /*0238*/ 	.word	0x00000000
        /*023c*/ 	.short	0x010a
        /*023e*/ 	.byte	0x3f
	.zero		1


	//   ....[29]....
        /*0240*/ 	.word	0x000094a0
        /*0244*/ 	.word	0x0000000c
        /*0248*/ 	.word	0x00000000
        /*024c*/ 	.short	0x010a
        /*024e*/ 	.byte	0x3f
	.zero		1


	//   ....[30]....
        /*0250*/ 	.word	0x00009570
        /*0254*/ 	.word	0x00000013
        /*0258*/ 	.word	0x00000030
        /*025c*/ 	.short	0x010a
        /*025e*/ 	.byte	0x3f
	.zero		1


	//   ....[31]....
        /*0260*/ 	.word	0x00009650
        /*0264*/ 	.word	0x00000006
        /*0268*/ 	.word	0x00000000
        /*026c*/ 	.short	0x010a
        /*026e*/ 	.byte	0x3f
	.zero		1


	//   ....[32]....
        /*0270*/ 	.word	0x000096a0
        /*0274*/ 	.word	0x00000007
        /*0278*/ 	.word	0x00000000
        /*027c*/ 	.short	0x010a
        /*027e*/ 	.byte	0x3f
	.zero		1


	//   ....[33]....
        /*0280*/ 	.word	0x000096f0
        /*0284*/ 	.word	0x00000006
        /*0288*/ 	.word	0x00000000
        /*028c*/ 	.short	0x010a
        /*028e*/ 	.byte	0x3f
	.zero		1


	//   ....[34]....
        /*0290*/ 	.word	0x00009740
        /*0294*/ 	.word	0x00000009
        /*0298*/ 	.word	0x00000000
        /*029c*/ 	.short	0x010a
        /*029e*/ 	.byte	0x3f
	.zero		1


	//   ....[35]....
        /*02a0*/ 	.word	0x00009790
        /*02a4*/ 	.word	0x00000006
        /*02a8*/ 	.word	0x00000000
        /*02ac*/ 	.short	0x010a
        /*02ae*/ 	.byte	0x3f
	.zero		1


	//----- nvinfo : EIATTR_NUM_MBARRIERS
	.align		4
.L_28:
        /*02b0*/ 	.byte	0x03, 0x38
        /*02b2*/ 	.short	0x000e


	//----- nvinfo : EIATTR_EXIT_INSTR_OFFSETS
	.align		4
        /*02b4*/ 	.byte	0x04, 0x1c
        /*02b6*/ 	.short	(.L_30 - .L_29)


	//   ....[0]....
.L_29:
        /*02b8*/ 	.word	0x00000610


	//   ....[1]....
        /*02bc*/ 	.word	0x00000ed0


	//   ....[2]....
        /*02c0*/ 	.word	0x00007cd0


	//   ....[3]....
        /*02c4*/ 	.word	0x00008300


	//   ....[4]....
        /*02c8*/ 	.word	0x00009420


	//----- nvinfo : EIATTR_MAX_THREADS
	.align		4
.L_30:
        /*02cc*/ 	.byte	0x04, 0x05
        /*02ce*/ 	.short	(.L_32 - .L_31)
.L_31:
        /*02d0*/ 	.word	0x00000180
        /*02d4*/ 	.word	0x00000001
        /*02d8*/ 	.word	0x00000001


	//----- nvinfo : EIATTR_CRS_STACK_SIZE
	.align		4
.L_32:
        /*02dc*/ 	.byte	0x04, 0x1e
        /*02de*/ 	.short	(.L_34 - .L_33)
.L_33:
        /*02e0*/ 	.word	0x00000000


	//----- nvinfo : EIATTR_CBANK_PARAM_SIZE
	.align		4
.L_34:
        /*02e4*/ 	.byte	0x03, 0x19
        /*02e6*/ 	.short	0x0470


	//----- nvinfo : EIATTR_PARAM_CBANK
	.align		4
        /*02e8*/ 	.byte	0x04, 0x0a
        /*02ea*/ 	.short	(.L_36 - .L_35)
	.align		4
.L_35:
        /*02ec*/ 	.word	index@(.nv.constant0._ZN7cutlass13device_kernelINS_4gemm6kernel13GemmUniversalIN4cute5tupleIJiiiiEEENS1_10collective13CollectiveMmaINS1_37MainloopSm90TmaGmmaWarpSpecializedFP8ILi6ENS5_IJNS4_1CILi1EEESB_SB_EEENS1_35KernelTmaWarpSpecializedCooperativeEEENS5_IJNSA_ILi256EEENSA_ILi64EEENSA_ILi32EEEEEENS_12float_e4m3_tENS5_IJlSB_lEEESJ_SK_NS4_8TiledMMAINS4_8MMA_AtomIJNS4_4SM904GMMA30MMA_64x64x32_F32E4M3E4M3_SS_TNILNSO_7ScaleInE1ELSQ_1EEEEEENS4_6LayoutINS5_IJNSA_ILi2EEESB_SB_EEENS5_IJSB_NSA_ILi0EEESW_EEEEENS5_IJNS4_10UnderscoreESZ_SZ_EEEEENS4_13SM90_TMA_LOADENS4_14ComposedLayoutINS4_7SwizzleILi1ELi4ELi3EEENS4_18smem_ptr_flag_bitsILi8EEENST_INS5_IJNSA_ILi8EEESH_EEENS5_IJSH_SB_EEEEEEEvNS4_8identityES12_S1C_vS1D_EENS_8epilogue10collective6detail29Sm90TmaWarpSpecializedAdapterINS1G_15DefaultEpilogueISJ_SK_SK_NS1F_6thread17LinearCombinationISJ_Li1EffLNS1K_9ScaleType4KindE0ELNS_15FloatRoundStyleE2ESJ_EENS1_15EpilogueDefaultEEEEEvvEEEEvNT_6ParamsE)
        /*02f0*/ 	.short	0x0210
        /*02f2*/ 	.short	0x0470


	//----- nvinfo : EIATTR_SW_WAR
	.align		4
.L_36:
        /*02f4*/ 	.byte	0x04, 0x36
        /*02f6*/ 	.short	(.L_38 - .L_37)
.L_37:
        /*02f8*/ 	.word	0x00000008
.L_38:


//--------------------- .nv.callgraph             --------------------------
	.section	.nv.callgraph,"",@"SHT_CUDA_CALLGRAPH"
	.align	4
	.sectionentsize	8
	.align		4
        /*0000*/ 	.word	0x00000000
	.align		4
        /*0004*/ 	.word	0xffffffff
	.align		4
        /*0008*/ 	.word	0x00000000
	.align		4
        /*000c*/ 	.word	0xfffffffe
	.align		4
        /*0010*/ 	.word	0x00000000
	.align		4
        /*0014*/ 	.word	0xfffffffd
	.align		4
        /*0018*/ 	.word	0x00000000
	.align		4
        /*001c*/ 	.word	0xfffffffc


//--------------------- .nv.constant4             --------------------------
	.section	.nv.constant4,"a",@progbits
	.align	8
	.align		8
.nv.constant4:
        /*0000*/ 	.dword	_ZN40_INTERNAL_9c53712f_4_k_cu_4ec3a91d_298284cuda3std3__45__cpo5beginE
	.align		8
        /*0008*/ 	.dword	_ZN40_INTERNAL_9c53712f_4_k_cu_4ec3a91d_298284cuda3std3__45__cpo3endE
	.align		8
        /*0010*/ 	.dword	_ZN40_INTERNAL_9c53712f_4_k_cu_4ec3a91d_298284cuda3std3__45__cpo6cbeginE
	.align		8
        /*0018*/ 	.dword	_ZN40_INTERNAL_9c53712f_4_k_cu_4ec3a91d_298284cuda3std3__45__cpo4cendE
	.align		8
        /*0020*/ 	.dword	_ZN40_INTERNAL_9c53712f_4_k_cu_4ec3a91d_298284cuda3std3__442_GLOBAL__N__9c53712f_4_k_cu_4ec3a91d_298286ignoreE
	.align		8
        /*0028*/ 	.dword	_ZN40_INTERNAL_9c53712f_4_k_cu_4ec3a91d_298284cuda3std3__419piecewise_constructE
	.align		8
        /*0030*/ 	.dword	_ZN40_INTERNAL_9c53712f_4_k_cu_4ec3a91d_298284cuda3std3__48in_placeE
	.align		8
        /*0038*/ 	.dword	_ZN40_INTERNAL_9c53712f_4_k_cu_4ec3a91d_298284cuda3std6ranges3__45__cpo4swapE
	.align		8
        /*0040*/ 	.dword	_ZN40_INTERNAL_9c53712f_4_k_cu_4ec3a91d_298284cuda3std6ranges3__45__cpo9iter_moveE
	.align		8
        /*0048*/ 	.dword	_ZN40_INTERNAL_9c53712f_4_k_cu_4ec3a91d_298284cute7productE
	.align		8
        /*0050*/ 	.dword	_ZN40_INTERNAL_9c53712f_4_k_cu_4ec3a91d_298284cute1_E


//--------------------- .text._ZN7cutlass13device_kernelINS_4gemm6kernel13GemmUniversalIN4cute5tupleIJiiiiEEENS1_10collective13CollectiveMmaINS1_37MainloopSm90TmaGmmaWarpSpecializedFP8ILi6ENS5_IJNS4_1CILi1EEESB_SB_EEENS1_35KernelTmaWarpSpecializedCooperativeEEENS5_IJNSA_ILi256EEENSA_ILi64EEENSA_ILi32EEEEEENS_12float_e4m3_tENS5_IJlSB_lEEESJ_SK_NS4_8TiledMMAINS4_8MMA_AtomIJNS4_4SM904GMMA30MMA_64x64x32_F32E4M3E4M3_SS_TNILNSO_7ScaleInE1ELSQ_1EEEEEENS4_6LayoutINS5_IJNSA_ILi2EEESB_SB_EEENS5_IJSB_NSA_ILi0EEESW_EEEEENS5_IJNS4_10UnderscoreESZ_SZ_EEEEENS4_13SM90_TMA_LOADENS4_14ComposedLayoutINS4_7SwizzleILi1ELi4ELi3EEENS4_18smem_ptr_flag_bitsILi8EEENST_INS5_IJNSA_ILi8EEESH_EEENS5_IJSH_SB_EEEEEEEvNS4_8identityES12_S1C_vS1D_EENS_8epilogue10collective6detail29Sm90TmaWarpSpecializedAdapterINS1G_15DefaultEpilogueISJ_SK_SK_NS1F_6thread17LinearCombinationISJ_Li1EffLNS1K_9ScaleType4KindE0ELNS_15FloatRoundStyleE2ESJ_EENS1_15EpilogueDefaultEEEEEvvEEEEvNT_6ParamsE --------------------------
	.section	.text._ZN7cutlass13device_kernelINS_4gemm6kernel13GemmUniversalIN4cute5tupleIJiiiiEEENS1_10collective13CollectiveMmaINS1_37MainloopSm90TmaGmmaWarpSpecializedFP8ILi6ENS5_IJNS4_1CILi1EEESB_SB_EEENS1_35KernelTmaWarpSpecializedCooperativeEEENS5_IJNSA_ILi256EEENSA_ILi64EEENSA_ILi32EEEEEENS_12float_e4m3_tENS5_IJlSB_lEEESJ_SK_NS4_8TiledMMAINS4_8MMA_AtomIJNS4_4SM904GMMA30MMA_64x64x32_F32E4M3E4M3_SS_TNILNSO_7ScaleInE1ELSQ_1EEEEEENS4_6LayoutINS5_IJNSA_ILi2EEESB_SB_EEENS5_IJSB_NSA_ILi0EEESW_EEEEENS5_IJNS4_10UnderscoreESZ_SZ_EEEEENS4_13SM90_TMA_LOADENS4_14ComposedLayoutINS4_7SwizzleILi1ELi4ELi3EEENS4_18smem_ptr_flag_bitsILi8EEENST_INS5_IJNSA_ILi8EEESH_EEENS5_IJSH_SB_EEEEEEEvNS4_8identityES12_S1C_vS1D_EENS_8epilogue10collective6detail29Sm90TmaWarpSpecializedAdapterINS1G_15DefaultEpilogueISJ_SK_SK_NS1F_6thread17LinearCombinationISJ_Li1EffLNS1K_9ScaleType4KindE0ELNS_15FloatRoundStyleE2ESJ_EENS1_15EpilogueDefaultEEEEEvvEEEEvNT_6ParamsE,"ax",@progbits
	.align	128
.text._ZN7cutlass13device_kernelINS_4gemm6kernel13GemmUniversalIN4cute5tupleIJiiiiEEENS1_10collective13CollectiveMmaINS1_37MainloopSm90TmaGmmaWarpSpecializedFP8ILi6ENS5_IJNS4_1CILi1EEESB_SB_EEENS1_35KernelTmaWarpSpecializedCooperativeEEENS5_IJNSA_ILi256EEENSA_ILi64EEENSA_ILi32EEEEEENS_12float_e4m3_tENS5_IJlSB_lEEESJ_SK_NS4_8TiledMMAINS4_8MMA_AtomIJNS4_4SM904GMMA30MMA_64x64x32_F32E4M3E4M3_SS_TNILNSO_7ScaleInE1ELSQ_1EEEEEENS4_6LayoutINS5_IJNSA_ILi2EEESB_SB_EEENS5_IJSB_NSA_ILi0EEESW_EEEEENS5_IJNS4_10UnderscoreESZ_SZ_EEEEENS4_13SM90_TMA_LOADENS4_14ComposedLayoutINS4_7SwizzleILi1ELi4ELi3EEENS4_18smem_ptr_flag_bitsILi8EEENST_INS5_IJNSA_ILi8EEESH_EEENS5_IJSH_SB_EEEEEEEvNS4_8identityES12_S1C_vS1D_EENS_8epilogue10collective6detail29Sm90TmaWarpSpecializedAdapterINS1G_15DefaultEpilogueISJ_SK_SK_NS1F_6thread17LinearCombinationISJ_Li1EffLNS1K_9ScaleType4KindE0ELNS_15FloatRoundStyleE2ESJ_EENS1_15EpilogueDefaultEEEEEvvEEEEvNT_6ParamsE:
        .type           _ZN7cutlass13device_kernelINS_4gemm6kernel13GemmUniversalIN4cute5tupleIJiiiiEEENS1_10collective13CollectiveMmaINS1_37MainloopSm90TmaGmmaWarpSpecializedFP8ILi6ENS5_IJNS4_1CILi1EEESB_SB_EEENS1_35KernelTmaWarpSpecializedCooperativeEEENS5_IJNSA_ILi256EEENSA_ILi64EEENSA_ILi32EEEEEENS_12float_e4m3_tENS5_IJlSB_lEEESJ_SK_NS4_8TiledMMAINS4_8MMA_AtomIJNS4_4SM904GMMA30MMA_64x64x32_F32E4M3E4M3_SS_TNILNSO_7ScaleInE1ELSQ_1EEEEEENS4_6LayoutINS5_IJNSA_ILi2EEESB_SB_EEENS5_IJSB_NSA_ILi0EEESW_EEEEENS5_IJNS4_10UnderscoreESZ_SZ_EEEEENS4_13SM90_TMA_LOADENS4_14ComposedLayoutINS4_7SwizzleILi1ELi4ELi3EEENS4_18smem_ptr_flag_bitsILi8EEENST_INS5_IJNSA_ILi8EEESH_EEENS5_IJSH_SB_EEEEEEEvNS4_8identityES12_S1C_vS1D_EENS_8epilogue10collective6detail29Sm90TmaWarpSpecializedAdapterINS1G_15DefaultEpilogueISJ_SK_SK_NS1F_6thread17LinearCombinationISJ_Li1EffLNS1K_9ScaleType4KindE0ELNS_15FloatRoundStyleE2ESJ_EENS1_15EpilogueDefaultEEEEEvvEEEEvNT_6ParamsE,@function
        .size           _ZN7cutlass13device_kernelINS_4gemm6kernel13GemmUniversalIN4cute5tupleIJiiiiEEENS1_10collective13CollectiveMmaINS1_37MainloopSm90TmaGmmaWarpSpecializedFP8ILi6ENS5_IJNS4_1CILi1EEESB_SB_EEENS1_35KernelTmaWarpSpecializedCooperativeEEENS5_IJNSA_ILi256EEENSA_ILi64EEENSA_ILi32EEEEEENS_12float_e4m3_tENS5_IJlSB_lEEESJ_SK_NS4_8TiledMMAINS4_8MMA_AtomIJNS4_4SM904GMMA30MMA_64x64x32_F32E4M3E4M3_SS_TNILNSO_7ScaleInE1ELSQ_1EEEEEENS4_6LayoutINS5_IJNSA_ILi2EEESB_SB_EEENS5_IJSB_NSA_ILi0EEESW_EEEEENS5_IJNS4_10UnderscoreESZ_SZ_EEEEENS4_13SM90_TMA_LOADENS4_14ComposedLayoutINS4_7SwizzleILi1ELi4ELi3EEENS4_18smem_ptr_flag_bitsILi8EEENST_INS5_IJNSA_ILi8EEESH_EEENS5_IJSH_SB_EEEEEEEvNS4_8identityES12_S1C_vS1D_EENS_8epilogue10collective6detail29Sm90TmaWarpSpecializedAdapterINS1G_15DefaultEpilogueISJ_SK_SK_NS1F_6thread17LinearCombinationISJ_Li1EffLNS1K_9ScaleType4KindE0ELNS_15FloatRoundStyleE2ESJ_EENS1_15EpilogueDefaultEEEEEvvEEEEvNT_6ParamsE,(.L_x_205 - _ZN7cutlass13device_kernelINS_4gemm6kernel13GemmUniversalIN4cute5tupleIJiiiiEEENS1_10collective13CollectiveMmaINS1_37MainloopSm90TmaGmmaWarpSpecializedFP8ILi6ENS5_IJNS4_1CILi1EEESB_SB_EEENS1_35KernelTmaWarpSpecializedCooperativeEEENS5_IJNSA_ILi256EEENSA_ILi64EEENSA_ILi32EEEEEENS_12float_e4m3_tENS5_IJlSB_lEEESJ_SK_NS4_8TiledMMAINS4_8MMA_AtomIJNS4_4SM904GMMA30MMA_64x64x32_F32E4M3E4M3_SS_TNILNSO_7ScaleInE1ELSQ_1EEEEEENS4_6LayoutINS5_IJNSA_ILi2EEESB_SB_EEENS5_IJSB_NSA_ILi0EEESW_EEEEENS5_IJNS4_10UnderscoreESZ_SZ_EEEEENS4_13SM90_TMA_LOADENS4_14ComposedLayoutINS4_7SwizzleILi1ELi4ELi3EEENS4_18smem_ptr_flag_bitsILi8EEENST_INS5_IJNSA_ILi8EEESH_EEENS5_IJSH_SB_EEEEEEEvNS4_8identityES12_S1C_vS1D_EENS_8epilogue10collective6detail29Sm90TmaWarpSpecializedAdapterINS1G_15DefaultEpilogueISJ_SK_SK_NS1F_6thread17LinearCombinationISJ_Li1EffLNS1K_9ScaleType4KindE0ELNS_15FloatRoundStyleE2ESJ_EENS1_15EpilogueDefaultEEEEEvvEEEEvNT_6ParamsE)
        .other          _ZN7cutlass13device_kernelINS_4gemm6kernel13GemmUniversalIN4cute5tupleIJiiiiEEENS1_10collective13CollectiveMmaINS1_37MainloopSm90TmaGmmaWarpSpecializedFP8ILi6ENS5_IJNS4_1CILi1EEESB_SB_EEENS1_35KernelTmaWarpSpecializedCooperativeEEENS5_IJNSA_ILi256EEENSA_ILi64EEENSA_ILi32EEEEEENS_12float_e4m3_tENS5_IJlSB_lEEESJ_SK_NS4_8TiledMMAINS4_8MMA_AtomIJNS4_4SM904GMMA30MMA_64x64x32_F32E4M3E4M3_SS_TNILNSO_7ScaleInE1ELSQ_1EEEEEENS4_6LayoutINS5_IJNSA_ILi2EEESB_SB_EEENS5_IJSB_NSA_ILi0EEESW_EEEEENS5_IJNS4_10UnderscoreESZ_SZ_EEEEENS4_13SM90_TMA_LOADENS4_14ComposedLayoutINS4_7SwizzleILi1ELi4ELi3EEENS4_18smem_ptr_flag_bitsILi8EEENST_INS5_IJNSA_ILi8EEESH_EEENS5_IJSH_SB_EEEEEEEvNS4_8identityES12_S1C_vS1D_EENS_8epilogue10collective6detail29Sm90TmaWarpSpecializedAdapterINS1G_15DefaultEpilogueISJ_SK_SK_NS1F_6thread17LinearCombinationISJ_Li1EffLNS1K_9ScaleType4KindE0ELNS_15FloatRoundStyleE2ESJ_EENS1_15EpilogueDefaultEEEEEvvEEEEvNT_6ParamsE,@"STO_CUDA_ENTRY STV_DEFAULT"
_ZN7cutlass13device_kernelINS_4gemm6kernel13GemmUniversalIN4cute5tupleIJiiiiEEENS1_10collective13CollectiveMmaINS1_37MainloopSm90TmaGmmaWarpSpecializedFP8ILi6ENS5_IJNS4_1CILi1EEESB_SB_EEENS1_35KernelTmaWarpSpecializedCooperativeEEENS5_IJNSA_ILi256EEENSA_ILi64EEENSA_ILi32EEEEEENS_12float_e4m3_tENS5_IJlSB_lEEESJ_SK_NS4_8TiledMMAINS4_8MMA_AtomIJNS4_4SM904GMMA30MMA_64x64x32_F32E4M3E4M3_SS_TNILNSO_7ScaleInE1ELSQ_1EEEEEENS4_6LayoutINS5_IJNSA_ILi2EEESB_SB_EEENS5_IJSB_NSA_ILi0EEESW_EEEEENS5_IJNS4_10UnderscoreESZ_SZ_EEEEENS4_13SM90_TMA_LOADENS4_14ComposedLayoutINS4_7SwizzleILi1ELi4ELi3EEENS4_18smem_ptr_flag_bitsILi8EEENST_INS5_IJNSA_ILi8EEESH_EEENS5_IJSH_SB_EEEEEEEvNS4_8identityES12_S1C_vS1D_EENS_8epilogue10collective6detail29Sm90TmaWarpSpecializedAdapterINS1G_15DefaultEpilogueISJ_SK_SK_NS1F_6thread17LinearCombinationISJ_Li1EffLNS1K_9ScaleType4KindE0ELNS_15FloatRoundStyleE2ESJ_EENS1_15EpilogueDefaultEEEEEvvEEEEvNT_6ParamsE:
[----:B------:R-:W-:Y:S01]  /*0000*/  LDC R1, c[0x0][0x28] ;  /* 0x00000a00ff017b82 */ /* 0x000fe20000000800 */
[----:B------:R-:W0:Y:S01]  /*0010*/  S2R R0, SR_TID.X ;  /* 0x0000000000007919 */ /* 0x000e220000002100 */
[----:B------:R-:W-:Y:S01]  /*0020*/  ELECT P0, URZ, PT ;  /* 0x00000000003f782f */ /* 0x000fe20003800000 */
[----:B------:R-:W-:Y:S01]  /*0030*/  BSSY B0, `(.L_x_0) ;  /* 0x000000f000007945 */ /* 0x000fe20003800000 */
[--C-:B0-----:R-:W-:Y:S02]  /*0040*/  SHF.R.U32.HI R2, RZ, 0x5, R0.reuse ;  /* 0x00000005ff027819 */ /* 0x101fe40000011600 */
[----:B------:R-:W-:-:S03]  /*0050*/  SHF.R.U32.HI R3, RZ, 0x7, R0 ;  /* 0x00000007ff037819 */ /* 0x000fc60000011600 */
[----:B------:R-:W0:Y:S04]  /*0060*/  SHFL.IDX PT, R5, R2, RZ, 0x1f ;  /* 0x00001fff02057589 */ /* 0x000e2800000e0000 */
[----:B------:R1:W2:Y:S01]  /*0070*/  SHFL.IDX PT, R6, R3, RZ, 0x1f ;  /* 0x00001fff03067589 */ /* 0x0002a200000e0000 */
[----:B0-----:R-:W-:-:S13]  /*0080*/  ISETP.NE.OR P0, PT, R5, RZ, !P0 ;  /* 0x000000ff0500720c */ /* 0x001fda0004705670 */
[----:B-12---:R-:W-:Y:S05]  /*0090*/  @P0 BRA `(.L_x_1) ;  /* 0x0000000000200947 */ /* 0x006fea0003800000 */
[----:B------:R-:W-:Y:S02]  /*00a0*/  ULDC.64 UR4, c[0x0][0x198] ;  /* 0x0000660000047ab9 */ /* 0x000fe40000000a00 */
[----:B------:R-:W-:Y:S02]  /*00b0*/  UIADD3 UR6, UP0, UR4, 0xf0, URZ ;  /* 0x000000f004067890 */ /* 0x000fe4000ff1e03f */
[----:B------:R-:W-:Y:S02]  /*00c0*/  UIADD3 UR4, UP1, UR4, 0x1f0, URZ ;  /* 0x000001f004047890 */ /* 0x000fe4000ff3e03f */
[----:B------:R-:W-:Y:S02]  /*00d0*/  UIADD3.X UR7, URZ, UR5, URZ, UP0, !UPT ;  /* 0x000000053f077290 */ /* 0x000fe400087fe43f */
[----:B------:R-:W-:-:S07]  /*00e0*/  UIADD3.X UR5, URZ, UR5, URZ, UP1, !UPT ;  /* 0x000000053f057290 */ /* 0x000fce0008ffe43f */
[----:B------:R0:W-:Y:S02]  /*00f0*/  UTMACCTL.PF [UR6] ;  /* 0x00000000060079b9 */ /* 0x0001e40008040000 */
[----:B------:R0:W-:Y:S02]  /*0100*/  UTMACCTL.PF [UR4] ;  /* 0x00000000040079b9 */ /* 0x0001e40008040000 */
[----:B0-----:R-:W-:Y:S01]  /*0110*/  NOP ;  /* 0x0000000000007918 */ /* 0x001fe20000000000 */
.L_x_1:
[----:B------:R-:W-:Y:S05]  /*0120*/  BSYNC B0 ;  /* 0x0000000000007941 */ /* 0x000fea0003800000 */
.L_x_0:
[----:B------:R-:W0:Y:S02]  /*0130*/  SHFL.IDX PT, R3, R2, RZ, 0x1f ;  /* 0x00001fff02037589 */ /* 0x000e2400000e0000 */
[----:B0-----:R-:W-:-:S13]  /*0140*/  ISETP.NE.AND P0, PT, R3, RZ, PT ;  /* 0x000000ff0300720c */ /* 0x001fda0003f05270 */
[----:B------:R-:W-:Y:S05]  /*0150*/  @P0 BRA `(.L_x_2) ;  /* 0x0000000000680947 */ /* 0x000fea0003800000 */
[----:B------:R-:W0:Y:S01]  /*0160*/  S2UR UR8, SR_CgaCtaId ;  /* 0x00000000000879c3 */ /* 0x000e220000008800 */
[----:B------:R-:W-:Y:S01]  /*0170*/  UMOV UR4, 0x400 ;  /* 0x0000040000047882 */ /* 0x000fe20000000000 */
[----:B------:R-:W-:Y:S01]  /*0180*/  UMOV UR5, 0x1 ;  /* 0x0000000100057882 */ /* 0x000fe20000000000 */
[----:B------:R-:W-:Y:S01]  /*0190*/  UMOV UR6, 0x100 ;  /* 0x0000010000067882 */ /* 0x000fe20000000000 */
[----:B------:R-:W-:Y:S01]  /*01a0*/  ELECT P0, URZ, PT ;  /* 0x00000000003f782f */ /* 0x000fe20003800000 */
[----:B------:R-:W-:-:S04]  /*01b0*/  UIADD3 UR6, -UR6, 0x100000, URZ ;  /* 0x0010000006067890 */ /* 0x000fc8000fffe13f */
[----:B------:R-:W-:Y:S02]  /*01c0*/  USHF.L.U32 UR7, UR6, 0xb, URZ ;  /* 0x0000000b06077899 */ /* 0x000fe4000800063f */
[----:B------:R-:W-:Y:S02]  /*01d0*/  USHF.L.U32 UR6, UR6, 0x1, URZ ;  /* 0x0000000106067899 */ /* 0x000fe4000800063f */
[----:B0-----:R-:W-:Y:S02]  /*01e0*/  ULEA UR8, UR8, UR4, 0x18 ;  /* 0x0000000408087291 */ /* 0x001fe4000f8ec03f */
[----:B------:R-:W-:-:S04]  /*01f0*/  UIADD3 UR4, -UR5, 0x100000, URZ ;  /* 0x0010000005047890 */ /* 0x000fc8000fffe13f */
[----:B------:R-:W-:Y:S02]  /*0200*/  USHF.L.U32 UR5, UR4, 0xb, URZ ;  /* 0x0000000b04057899 */ /* 0x000fe4000800063f */
[----:B------:R-:W-:Y:S01]  /*0210*/  USHF.L.U32 UR4, UR4, 0x1, URZ ;  /* 0x0000000104047899 */ /* 0x000fe2000800063f */
[----:B------:R-:W0:Y:S11]  /*0220*/  FENCE.VIEW.ASYNC.S ;  /* 0x00000000000073c6 */ /* 0x000e360000000000 */
[----:B0-----:R0:W1:Y:S01]  /*0230*/  SYNCS.EXCH.64 URZ, [UR8], UR4 ;  /* 0x00000004083f75b2 */ /* 0x0010620008000100 */
[----:B------:R0:W2:Y:S01]  /*0240*/  SYNCS.EXCH.64 URZ, [UR8+0x30], UR6 ;  /* 0x00003006083f75b2 */ /* 0x0000a20008000100 */
[----:B------:R0:W3:Y:S01]  /*0250*/  SYNCS.EXCH.64 URZ, [UR8+0x8], UR4 ;  /* 0x00000804083f75b2 */ /* 0x0000e20008000100 */
[----:B------:R0:W4:Y:S01]  /*0260*/  SYNCS.EXCH.64 URZ, [UR8+0x38], UR6 ;  /* 0x00003806083f75b2 */ /* 0x0001220008000100 */
[----:B------:R0:W0:Y:S01]  /*0270*/  SYNCS.EXCH.64 URZ, [UR8+0x10], UR4 ;  /* 0x00001004083f75b2 */ /* 0x0000220008000100 */
[----:B------:R0:W0:Y:S01]  /*0280*/  SYNCS.EXCH.64 URZ, [UR8+0x40], UR6 ;  /* 0x00004006083f75b2 */ /* 0x0000220008000100 */
[----:B------:R0:W0:Y:S01]  /*0290*/  SYNCS.EXCH.64 URZ, [UR8+0x18], UR4 ;  /* 0x00001804083f75b2 */ /* 0x0000220008000100 */
[----:B------:R0:W0:Y:S01]  /*02a0*/  SYNCS.EXCH.64 URZ, [UR8+0x48], UR6 ;  /* 0x00004806083f75b2 */ /* 0x0000220008000100 */
[----:B------:R0:W0:Y:S01]  /*02b0*/  SYNCS.EXCH.64 URZ, [UR8+0x20], UR4 ;  /* 0x00002004083f75b2 */ /* 0x0000220008000100 */
[----:B------:R0:W0:Y:S01]  /*02c0*/  SYNCS.EXCH.64 URZ, [UR8+0x50], UR6 ;  /* 0x00005006083f75b2 */ /* 0x0000220008000100 */
[----:B------:R0:W0:Y:S01]  /*02d0*/  SYNCS.EXCH.64 URZ, [UR8+0x28], UR4 ;  /* 0x00002804083f75b2 */ /* 0x0000220008000100 */
[----:B------:R0:W0:Y:S01]  /*02e0*/  SYNCS.EXCH.64 URZ, [UR8+0x58], UR6 ;  /* 0x00005806083f75b2 */ /* 0x0000220008000100 */
[----:B------:R-:W-:Y:S01]  /*02f0*/  NOP ;  /* 0x0000000000007918 */ /* 0x000fe20000000000 */
.L_x_2:
[----:B------:R-:W5:Y:S01]  /*0300*/  SHFL.IDX PT, R2, R2, RZ, 0x1f ;  /* 0x00001fff02027589 */ /* 0x000f6200000e0000 */
[----:B------:R-:W1:Y:S01]  /*0310*/  LDC R3, c[0x0][0x65c] ;  /* 0x00019700ff037b82 */ /* 0x000e620000000800 */
[----:B------:R-:W-:Y:S02]  /*0320*/  ELECT P0, URZ, PT ;  /* 0x00000000003f782f */ /* 0x000fe40003800000 */
[----:B------:R-:W-:Y:S01]  /*0330*/  SHF.R.S32.HI R4, RZ, 0x1f, R5 ;  /* 0x0000001fff047819 */ /* 0x000fe20000011405 */
[----:B------:R-:W2:Y:S01]  /*0340*/  S2R R10, SR_CTAID.Y ;  /* 0x00000000000a7919 */ /* 0x000ea20000002600 */
[----:B0-----:R-:W-:Y:S01]  /*0350*/  UMOV UR4, 0x20 ;  /* 0x0000002000047882 */ /* 0x001fe20000000000 */
[C---:B------:R-:W-:Y:S01]  /*0360*/  ISETP.NE.AND P2, PT, R6.reuse, RZ, PT ;  /* 0x000000ff0600720c */ /* 0x040fe20003f45270 */
[----:B------:R-:W-:Y:S01]  /*0370*/  VIADD R11, R6, 0xffffffff ;  /* 0xffffffff060b7836 */ /* 0x000fe20000000000 */
[----:B------:R-:W0:Y:S01]  /*0380*/  S2R R8, SR_CTAID.X ;  /* 0x0000000000087919 */ /* 0x000e220000002500 */
[----:B------:R-:W-:Y:S01]  /*0390*/  LEA.HI R4, R4, R5, RZ, 0x2 ;  /* 0x0000000504047211 */ /* 0x000fe200078f10ff */
[----:B------:R-:W-:Y:S01]  /*03a0*/  NOP ;  /* 0x0000000000007918 */ /* 0x000fe20000000000 */
[----:B------:R-:W-:Y:S01]  /*03b0*/  NOP ;  /* 0x0000000000007918 */ /* 0x000fe20000000000 */
[----:B------:R-:W-:-:S02]  /*03c0*/  ISETP.GE.U32.AND P1, PT, R11, 0x2, PT ;  /* 0x000000020b00780c */ /* 0x000fc40003f26070 */
[----:B------:R-:W-:-:S05]  /*03d0*/  LOP3.LUT R4, R4, 0xfffffffc, RZ, 0xc0, !PT ;  /* 0xfffffffc04047812 */ /* 0x000fca00078ec0ff */
[----:B------:R-:W-:Y:S01]  /*03e0*/  IMAD.IADD R5, R5, 0x1, -R4 ;  /* 0x0000000105057824 */ /* 0x000fe200078e0a04 */
[----:B-----5:R-:W-:Y:S02]  /*03f0*/  ISETP.NE.OR P0, PT, R2, RZ, !P0 ;  /* 0x000000ff0200720c */ /* 0x020fe40004705670 */
[----:B-1----:R-:W-:-:S11]  /*0400*/  ISETP.NE.AND P3, PT, R3, 0x1, PT ;  /* 0x000000010300780c */ /* 0x002fd60003f65270 */
[----:B------:R-:W-:Y:S01]  /*0410*/  VOTEU.ALL UP0, P0 ;  /* 0x00000000003f7886 */ /* 0x000fe20000000000 */
[----:B------:R-:W-:Y:S01]  /*0420*/  VOTEU.ALL UP1, P0 ;  /* 0x00000000003f7886 */ /* 0x000fe20000020000 */
[----:B------:R-:W0:Y:S01]  /*0430*/  @P3 LDC R9, c[0x0][0x10] ;  /* 0x00000400ff093b82 */ /* 0x000e220000000800 */
[----:B--2---:R-:W-:Y:S02]  /*0440*/  @P3 IMAD.MOV.U32 R2, RZ, RZ, R10 ;  /* 0x000000ffff023224 */ /* 0x004fe400078e000a */
[----:B------:R-:W-:Y:S01]  /*0450*/  @!UP0 UMOV UR6, 0x400 ;  /* 0x0000040000068882 */ /* 0x000fe20000000000 */
[----:B------:R-:W-:-:S04]  /*0460*/  @!UP0 UIADD3 UR4, -UR4, 0x100000, URZ ;  /* 0x0010000004048890 */ /* 0x000fc8000fffe13f */
[----:B------:R-:W-:Y:S02]  /*0470*/  @!UP0 USHF.L.U32 UR5, UR4, 0xb, URZ ;  /* 0x0000000b04058899 */ /* 0x000fe4000800063f */
[----:B------:R-:W-:Y:S01]  /*0480*/  @!UP0 USHF.L.U32 UR4, UR4, 0x1, URZ ;  /* 0x0000000104048899 */ /* 0x000fe2000800063f */
[----:B------:R-:W-:Y:S02]  /*0490*/  @P3 IMAD.MOV.U32 R3, RZ, RZ, RZ ;  /* 0x000000ffff033224 */ /* 0x000fe400078e00ff */
[----:B------:R-:W-:Y:S01]  /*04a0*/  @P3 IMAD.MOV.U32 R13, RZ, RZ, RZ ;  /* 0x000000ffff0d3224 */ /* 0x000fe200078e00ff */
[----:B------:R-:W1:Y:S08]  /*04b0*/  @!UP0 S2UR UR7, SR_CgaCtaId ;  /* 0x00000000000789c3 */ /* 0x000e700000008800 */
[----:B------:R-:W2:Y:S01]  /*04c0*/  @!P3 LDC R7, c[0x0][0xc] ;  /* 0x00000300ff07bb82 */ /* 0x000ea20000000800 */
[----:B0-----:R-:W-:-:S04]  /*04d0*/  @P3 IMAD.WIDE.U32 R2, R8, R9, R2 ;  /* 0x0000000908023225 */ /* 0x001fc800078e0002 */
[----:B------:R-:W-:Y:S02]  /*04e0*/  IMAD.MOV.U32 R9, RZ, RZ, RZ ;  /* 0x000000ffff097224 */ /* 0x000fe400078e00ff */
[----:B------:R-:W-:Y:S01]  /*04f0*/  @P3 IMAD.IADD R3, R3, 0x1, R13 ;  /* 0x0000000103033824 */ /* 0x000fe200078e020d */
[----:B-1----:R-:W-:Y:S01]  /*0500*/  @!UP0 ULEA UR6, UR7, UR6, 0x18 ;  /* 0x0000000607068291 */ /* 0x002fe2000f8ec03f */
[----:B------:R-:W-:Y:S01]  /*0510*/  VOTEU.ALL UP0, P0 ;  /* 0x00000000003f7886 */ /* 0x000fe20000000000 */
[----:B------:R-:W-:-:S04]  /*0520*/  ISETP.NE.AND P0, PT, R5, 0x3, PT ;  /* 0x000000030500780c */ /* 0x000fc80003f05270 */
[----:B------:R-:W-:-:S04]  /*0530*/  ISETP.EQ.OR P0, PT, R5, RZ, !P0 ;  /* 0x000000ff0500720c */ /* 0x000fc80004702670 */
[----:B------:R-:W-:Y:S01]  /*0540*/  ISETP.EQ.AND P0, PT, R6, RZ, P0 ;  /* 0x000000ff0600720c */ /* 0x000fe20000702270 */
[----:B------:R-:W0:Y:S02]  /*0550*/  FENCE.VIEW.ASYNC.S ;  /* 0x00000000000073c6 */ /* 0x000e240000000000 */
[----:B0-----:R0:W3:Y:S01]  /*0560*/  @!UP0 SYNCS.EXCH.64 URZ, [UR6+0x70], UR4 ;  /* 0x00007004063f85b2 */ /* 0x0010e20008000100 */
[----:B--2---:R-:W-:Y:S01]  /*0570*/  @!P3 IMAD.WIDE.U32 R6, R7, R10, R8 ;  /* 0x0000000a0706b225 */ /* 0x004fe200078e0008 */
[----:B------:R-:W-:-:S03]  /*0580*/  SEL R4, RZ, 0x1, !P0 ;  /* 0x00000001ff047807 */ /* 0x000fc60004000000 */
[----:B------:R-:W-:Y:S02]  /*0590*/  @!P3 IMAD.MOV.U32 R2, RZ, RZ, R6 ;  /* 0x000000ffff02b224 */ /* 0x000fe400078e0006 */
[----:B------:R-:W-:Y:S01]  /*05a0*/  @!P3 IMAD.MOV.U32 R3, RZ, RZ, R7 ;  /* 0x000000ffff03b224 */ /* 0x000fe200078e0007 */
[----:B------:R-:W-:Y:S01]  /*05b0*/  SEL R4, R4, 0x2, P1 ;  /* 0x0000000204047807 */ /* 0x000fe20000800000 */
[----:B------:R0:W3:Y:S01]  /*05c0*/  @!UP1 SYNCS.EXCH.64 URZ, [UR6+0x78], UR4 ;  /* 0x00007804063f95b2 */ /* 0x0000e20008000100 */
[----:B------:R-:W-:Y:S01]  /*05d0*/  NOP ;  /* 0x0000000000007918 */ /* 0x000fe20000000000 */
[----:B---34-:R-:W-:Y:S06]  /*05e0*/  BAR.SYNC.DEFER_BLOCKING 0x0 ;  /* 0x0000000000007b1d */ /* 0x018fec0000010000 */
[----:B------:R-:W-:Y:S05]  /*05f0*/  @!P2 BRA `(.L_x_3) ;  /* 0x0000007400b8a947 */ /* 0x000fea0003800000 */
[----:B------:R-:W-:-:S13]  /*0600*/  ISETP.GT.U32.AND P0, PT, R11, 0x1, PT ;  /* 0x000000010b00780c */ /* 0x000fda0003f04070 */
[----:B0-----:R-:W-:Y:S05]  /*0610*/  @P0 EXIT ;  /* 0x000000000000094d */ /* 0x001fea0003800000 */
[----:B------:R-:W-:Y:S01]  /*0620*/  ULDC.64 UR4, c[0x0][0x650] ;  /* 0x0001940000047ab9 */ /* 0x000fe20000000a00 */
[----:B------:R-:W-:Y:S01]  /*0630*/  PRMT R12, RZ, 0x7610, R12 ;  /* 0x00007610ff0c7816 */ /* 0x000fe2000000000c */
[----:B------:R-:W-:Y:S01]  /*0640*/  IMAD.MOV.U32 R6, RZ, RZ, -0x1 ;  /* 0xffffffffff067424 */ /* 0x000fe200078e00ff */
[----:B------:R-:W-:Y:S01]  /*0650*/  ISETP.GE.U32.AND P0, PT, R2, UR4, PT ;  /* 0x0000000402007c0c */ /* 0x000fe2000bf06070 */
[----:B------:R-:W-:Y:S02]  /*0660*/  IMAD.MOV.U32 R7, RZ, RZ, -0x1 ;  /* 0xffffffffff077424 */ /* 0x000fe400078e00ff */
[----:B------:R-:W-:Y:S01]  /*0670*/  IMAD.MOV.U32 R5, RZ, RZ, -0x1 ;  /* 0xffffffffff057424 */ /* 0x000fe200078e00ff */
[----:B------:R-:W-:-:S13]  /*0680*/  ISETP.GE.U32.AND.EX P0, PT, R3, UR5, PT, P0 ;  /* 0x0000000503007c0c */ /* 0x000fda000bf06100 */
[----:B------:R-:W-:Y:S05]  /*0690*/  @P0 BRA `(.L_x_4) ;  /* 0x00000004005c0947 */ /* 0x000fea0003800000 */
[----:B------:R-:W0:Y:S01]  /*06a0*/  LDC.64 R16, c[0x0][0x628] ;  /* 0x00018a00ff107b82 */ /* 0x000e220000000a00 */
[----:B------:R-:W-:Y:S02]  /*06b0*/  IMAD.MOV.U32 R6, RZ, RZ, R2 ;  /* 0x000000ffff067224 */ /* 0x000fe400078e0002 */
[----:B------:R-:W-:-:S05]  /*06c0*/  IMAD.MOV.U32 R7, RZ, RZ, R3 ;  /* 0x000000ffff077224 */ /* 0x000fca00078e0003 */
[----:B------:R-:W1:Y:S08]  /*06d0*/  LDC R18, c[0x0][0x630] ;  /* 0x00018c00ff127b82 */ /* 0x000e700000000800 */
[----:B------:R-:W2:Y:S01]  /*06e0*/  LDC.64 R20, c[0x0][0x620] ;  /* 0x00018800ff147b82 */ /* 0x000ea20000000a00 */
[----:B0-----:R-:W-:-:S04]  /*06f0*/  ISETP.NE.U32.AND P0, PT, R16, RZ, PT ;  /* 0x000000ff1000720c */ /* 0x001fc80003f05070 */
[----:B------:R-:W-:-:S13]  /*0700*/  ISETP.NE.AND.EX P0, PT, R17, RZ, PT, P0 ;  /* 0x000000ff1100720c */ /* 0x000fda0003f05300 */
[----:B-12---:R-:W-:Y:S05]  /*0710*/  @!P0 BRA `(.L_x_5) ;  /* 0x0000000000288947 */ /* 0x006fea0003800000 */
[----:B------:R-:W0:Y:S02]  /*0720*/  LDC R5, c[0x0][0x634] ;  /* 0x00018d00ff057b82 */ /* 0x000e240000000800 */
[----:B0-----:R-:W-:-:S05]  /*0730*/  IADD3 R5, P0, R2, R5, RZ ;  /* 0x0000000502057210 */ /* 0x001fca0007f1e0ff */
[----:B------:R-:W-:-:S04]  /*0740*/  IMAD.X R11, RZ, RZ, R3, P0 ;  /* 0x000000ffff0b7224 */ /* 0x000fc800000e0603 */
[----:B------:R-:W-:-:S04]  /*0750*/  IMAD.WIDE.U32 R6, R11, R16, RZ ;  /* 0x000000100b067225 */ /* 0x000fc800078e00ff */
[----:B------:R-:W-:-:S04]  /*0760*/  IMAD.WIDE.U32 R12, P0, R5, R17, R6 ;  /* 0x00000011050c7225 */ /* 0x000fc80007800006 */
[----:B------:R-:W-:-:S04]  /*0770*/  IMAD.WIDE.U32 R6, R5, R16, RZ ;  /* 0x0000001005067225 */ /* 0x000fc800078e00ff */
[----:B------:R-:W-:Y:S01]  /*0780*/  IMAD.X R15, RZ, RZ, RZ, P0 ;  /* 0x000000ffff0f7224 */ /* 0x000fe200000e06ff */
[----:B------:R-:W-:Y:S01]  /*0790*/  IADD3 RZ, P0, R7, R12, RZ ;  /* 0x0000000c07ff7210 */ /* 0x000fe20007f1e0ff */
[----:B------:R-:W-:-:S04]  /*07a0*/  IMAD.MOV.U32 R14, RZ, RZ, R13 ;  /* 0x000000ffff0e7224 */ /* 0x000fc800078e000d */
[----:B------:R-:W-:-:S08]  /*07b0*/  IMAD.WIDE.U32.X R6, R11, R17, R14, P0 ;  /* 0x000000110b067225 */ /* 0x000fd000000e040e */
.L_x_5:
[--C-:B------:R-:W-:Y:S01]  /*07c0*/  SHF.R.U64 R26, R6, R18, R7.reuse ;  /* 0x00000012061a7219 */ /* 0x100fe20000001207 */
[----:B------:R-:W0:Y:S01]  /*07d0*/  LDC.64 R22, c[0x0][0x640] ;  /* 0x00019000ff167b82 */ /* 0x000e220000000a00 */
[----:B------:R-:W-:Y:S01]  /*07e0*/  I2FP.F32.U32 R5, R8 ;  /* 0x0000000800057245 */ /* 0x000fe20000201000 */
[----:B------:R-:W-:Y:S01]  /*07f0*/  ULDC UR4, c[0x0][0x150] ;  /* 0x0000540000047ab9 */ /* 0x000fe20000000800 */
[----:B------:R-:W-:Y:S02]  /*0800*/  SHF.R.U32.HI R6, RZ, R18, R7 ;  /* 0x00000012ff067219 */ /* 0x000fe40000011607 */
[----:B------:R-:W-:Y:S01]  /*0810*/  IADD3 R11, P0, RZ, -R26, RZ ;  /* 0x8000001aff0b7210 */ /* 0x000fe20007f1e0ff */
[----:B------:R-:W-:Y:S01]  /*0820*/  FMUL R5, R5, UR4 ;  /* 0x0000000405057c20 */ /* 0x000fe20008400000 */
[----:B------:R-:W-:Y:S01]  /*0830*/  ULDC UR4, c[0x0][0x154] ;  /* 0x0000550000047ab9 */ /* 0x000fe20000000800 */
[----:B------:R-:W1:Y:S02]  /*0840*/  LDC R14, c[0x0][0x618] ;  /* 0x00018600ff0e7b82 */ /* 0x000e640000000800 */
[----:B------:R-:W-:-:S02]  /*0850*/  IMAD.X R13, RZ, RZ, ~R6, P0 ;  /* 0x000000ffff0d7224 */ /* 0x000fc400000e0e06 */
[----:B------:R-:W2:Y:S01]  /*0860*/  F2I.U32.TRUNC.NTZ R5, R5 ;  /* 0x0000000500057305 */ /* 0x000ea2000020f000 */
[----:B------:R-:W-:-:S03]  /*0870*/  IMAD.WIDE.U32 R6, R11, R20, R2 ;  /* 0x000000140b067225 */ /* 0x000fc600078e0002 */
[----:B------:R-:W3:Y:S01]  /*0880*/  LDC R9, c[0x0][0x144] ;  /* 0x00005100ff097b82 */ /* 0x000ee20000000800 */
[----:B------:R-:W-:-:S04]  /*0890*/  IMAD R12, R13, R20, RZ ;  /* 0x000000140d0c7224 */ /* 0x000fc800078e02ff */
[----:B------:R-:W-:Y:S02]  /*08a0*/  IMAD R11, R11, R21, R12 ;  /* 0x000000150b0b7224 */ /* 0x000fe400078e020c */
[----:B------:R-:W-:Y:S01]  /*08b0*/  IMAD.MOV.U32 R12, RZ, RZ, 0x1 ;  /* 0x00000001ff0c7424 */ /* 0x000fe200078e00ff */
[----:B------:R-:W4:Y:S01]  /*08c0*/  LDC R18, c[0x0][0x608] ;  /* 0x00018200ff127b82 */ /* 0x000f220000000800 */
[----:B------:R-:W-:Y:S01]  /*08d0*/  IMAD.IADD R11, R7, 0x1, R11 ;  /* 0x00000001070b7824 */ /* 0x000fe200078e020b */
[----:B0-----:R-:W-:Y:S01]  /*08e0*/  ISETP.NE.U32.AND P0, PT, R22, RZ, PT ;  /* 0x000000ff1600720c */ /* 0x001fe20003f05070 */
[----:B--2---:R-:W-:-:S03]  /*08f0*/  IMAD.MOV R7, RZ, RZ, -R5 ;  /* 0x000000ffff077224 */ /* 0x004fc600078e0a05 */
[----:B------:R-:W-:Y:S02]  /*0900*/  ISETP.NE.AND.EX P0, PT, R23, RZ, PT, P0 ;  /* 0x000000ff1700720c */ /* 0x000fe40003f05300 */
[----:B------:R-:W0:Y:S01]  /*0910*/  LDC R13, c[0x0][0x658] ;  /* 0x00019600ff0d7b82 */ /* 0x000e220000000800 */
[--C-:B-1----:R-:W-:Y:S02]  /*0920*/  SHF.R.U64 R16, R6, R14, R11.reuse ;  /* 0x0000000e06107219 */ /* 0x102fe4000000120b */
[----:B------:R-:W-:Y:S02]  /*0930*/  I2FP.F32.U32 R6, R10 ;  /* 0x0000000a00067245 */ /* 0x000fe40000201000 */
[----:B------:R-:W-:-:S03]  /*0940*/  SHF.R.U32.HI R11, RZ, R14, R11 ;  /* 0x0000000eff0b7219 */ /* 0x000fc6000001160b */
[----:B------:R-:W1:Y:S01]  /*0950*/  LDC R17, c[0x0][0x148] ;  /* 0x00005200ff117b82 */ /* 0x000e620000000800 */
[----:B---3--:R-:W-:Y:S02]  /*0960*/  IMAD R5, R9, R7, R8 ;  /* 0x0000000709057224 */ /* 0x008fe400078e0208 */
[----:B------:R-:W-:Y:S01]  /*0970*/  FMUL R7, R6, UR4 ;  /* 0x0000000406077c20 */ /* 0x000fe20008400000 */
[----:B------:R-:W-:-:S03]  /*0980*/  IMAD.MOV.U32 R6, RZ, RZ, -0x1 ;  /* 0xffffffffff067424 */ /* 0x000fc600078e00ff */
[----:B------:R2:W3:Y:S01]  /*0990*/  F2I.U32.TRUNC.NTZ R15, R7 ;  /* 0x00000007000f7305 */ /* 0x0004e2000020f000 */
[----:B------:R-:W1:Y:S01]  /*09a0*/  LDC R21, c[0x0][0x600] ;  /* 0x00018000ff157b82 */ /* 0x000e620000000800 */
[-CC-:B----4-:R-:W-:Y:S02]  /*09b0*/  SHF.R.U64 R27, R16, R18.reuse, R11.reuse ;  /* 0x00000012101b7219 */ /* 0x190fe4000000120b */
[----:B------:R-:W-:-:S05]  /*09c0*/  SHF.R.U32.HI R8, RZ, R18, R11 ;  /* 0x00000012ff087219 */ /* 0x000fca000001160b */
[----:B------:R-:W4:Y:S01]  /*09d0*/  LDC R20, c[0x0][0x648] ;  /* 0x00019200ff147b82 */ /* 0x000f220000000800 */
[-CC-:B0-----:R-:W-:Y:S02]  /*09e0*/  SHF.R.U64 R18, R27, R13.reuse, R8.reuse ;  /* 0x0000000d1b127219 */ /* 0x181fe40000001208 */
[-C--:B------:R-:W-:Y:S02]  /*09f0*/  SHF.L.U32 R6, R6, R13.reuse, RZ ;  /* 0x0000000d06067219 */ /* 0x080fe400000006ff */
[-C--:B------:R-:W-:Y:S02]  /*0a00*/  SHF.R.U32.HI R8, RZ, R13.reuse, R8 ;  /* 0x0000000dff087219 */ /* 0x080fe40000011608 */
[----:B------:R-:W-:Y:S01]  /*0a10*/  LOP3.LUT R14, RZ, R6, RZ, 0x33, !PT ;  /* 0x00000006ff0e7212 */ /* 0x000fe200078e33ff */
[----:B------:R-:W0:Y:S01]  /*0a20*/  LDC R25, c[0x0][0x638] ;  /* 0x00018e00ff197b82 */ /* 0x000e220000000800 */
[----:B------:R-:W-:Y:S01]  /*0a30*/  SHF.L.U32 R11, R12, R13, RZ ;  /* 0x0000000d0c0b7219 */ /* 0x000fe200000006ff */
[----:B------:R-:W-:-:S02]  /*0a40*/  IMAD.MOV.U32 R6, RZ, RZ, R18 ;  /* 0x000000ffff067224 */ /* 0x000fc400078e0012 */
[----:B--2---:R-:W-:-:S04]  /*0a50*/  IMAD.MOV.U32 R7, RZ, RZ, R8 ;  /* 0x000000ffff077224 */ /* 0x004fc800078e0008 */
[----:B------:R-:W2:Y:S01]  /*0a60*/  LDC R24, c[0x0][0x610] ;  /* 0x00018400ff187b82 */ /* 0x000ea20000000800 */
[----:B---3--:R-:W-:Y:S05]  /*0a70*/  @!P0 BRA `(.L_x_6) ;  /* 0x0000000000288947 */ /* 0x008fea0003800000 */
[----:B------:R-:W3:Y:S02]  /*0a80*/  LDC R13, c[0x0][0x64c] ;  /* 0x00019300ff0d7b82 */ /* 0x000ee40000000800 */
[----:B---3--:R-:W-:-:S05]  /*0a90*/  IADD3 R13, P0, R18, R13, RZ ;  /* 0x0000000d120d7210 */ /* 0x008fca0007f1e0ff */
        /* <DEDUP_REMOVED lines=8> */
.L_x_6:
[----:B----4-:R-:W-:Y:S01]  /*0b20*/  SHF.R.U64 R6, R6, R20, R7 ;  /* 0x0000001406067219 */ /* 0x010fe20000001207 */
[----:B-1----:R-:W-:Y:S01]  /*0b30*/  VIADD R7, R21, 0xffffffff ;  /* 0xffffffff15077836 */ /* 0x002fe20000000000 */
[----:B------:R-:W-:Y:S01]  /*0b40*/  LOP3.LUT R14, R27, R14, RZ, 0xc0, !PT ;  /* 0x0000000e1b0e7212 */ /* 0x000fe200078ec0ff */
[----:B------:R-:W-:Y:S02]  /*0b50*/  IMAD.MOV R15, RZ, RZ, -R15 ;  /* 0x000000ffff0f7224 */ /* 0x000fe400078e0a0f */
[----:B------:R-:W-:Y:S01]  /*0b60*/  IMAD.MOV R8, RZ, RZ, -R6 ;  /* 0x000000ffff087224 */ /* 0x000fe200078e0a06 */
[----:B------:R-:W-:Y:S01]  /*0b70*/  LOP3.LUT R7, R16, R7, RZ, 0xc0, !PT ;  /* 0x0000000710077212 */ /* 0x000fe200078ec0ff */
[----:B------:R-:W-:Y:S02]  /*0b80*/  IMAD R14, R11, R6, R14 ;  /* 0x000000060b0e7224 */ /* 0x000fe400078e020e */
[----:B------:R-:W-:Y:S02]  /*0b90*/  @P3 IMAD R5, R17, R15, R10 ;  /* 0x0000000f11053224 */ /* 0x000fe400078e020a */
[----:B0-----:R-:W-:-:S02]  /*0ba0*/  IMAD R6, R8, R25, R18 ;  /* 0x0000001908067224 */ /* 0x001fc400078e0212 */
[----:B--2---:R-:W-:Y:S02]  /*0bb0*/  IMAD R5, R14, R24, R5 ;  /* 0x000000180e057224 */ /* 0x004fe400078e0205 */
[----:B------:R-:W-:Y:S02]  /*0bc0*/  IMAD R6, R6, R21, R7 ;  /* 0x0000001506067224 */ /* 0x000fe400078e0207 */
[----:B------:R-:W-:-:S03]  /*0bd0*/  IMAD.MOV.U32 R12, RZ, RZ, 0x1 ;  /* 0x00000001ff0c7424 */ /* 0x000fc600078e00ff */
[----:B------:R-:W-:Y:S02]  /*0be0*/  SEL R7, R6, R5, !P3 ;  /* 0x0000000506077207 */ /* 0x000fe40005800000 */
[----:B------:R-:W-:Y:S01]  /*0bf0*/  SEL R6, R5, R6, !P3 ;  /* 0x0000000605067207 */ /* 0x000fe20005800000 */
[----:B------:R-:W-:-:S07]  /*0c00*/  IMAD.MOV.U32 R5, RZ, RZ, R26 ;  /* 0x000000ffff057224 */ /* 0x000fce00078e001a */
.L_x_4:
[----:B------:R-:W-:-:S08]  /*0c10*/  NOP ;  /* 0x0000000000007918 */ /* 0x000fd00000000000 */
[----:B------:R-:W0:Y:S02]  /*0c20*/  USETMAXREG.TRY_ALLOC.CTAPOOL UP0, 0xe8 ;  /* 0x000000e8000079c8 */ /* 0x000e240008000600 */
[----:B0-----:R-:W-:-:S13]  /*0c30*/  PLOP3.LUT P0, PT, PT, PT, UP0, 0x80, 0x0 ;  /* 0x000000000000781c */ /* 0x001fda0003f0f008 */
[----:B------:R-:W-:Y:S05]  /*0c40*/  @!P0 BRA `(.L_x_4) ;  /* 0xfffffffc00f08947 */ /* 0x000fea000383ffff */
[----:B------:R-:W-:Y:S01]  /*0c50*/  ULDC.64 UR4, c[0x0][0x598] ;  /* 0x0001660000047ab9 */ /* 0x000fe20000000a00 */
[----:B------:R-:W-:Y:S01]  /*0c60*/  ULDC.64 UR16, c[0x0][0x208] ;  /* 0x0000820000107ab9 */ /* 0x000fe20000000a00 */
[----:B------:R-:W-:-:S04]  /*0c70*/  ISETP.NE.U32.AND P0, PT, RZ, UR4, PT ;  /* 0x00000004ff007c0c */ /* 0x000fc8000bf05070 */
[----:B------:R-:W-:-:S13]  /*0c80*/  ISETP.NE.AND.EX P0, PT, RZ, UR5, PT, P0 ;  /* 0x00000005ff007c0c */ /* 0x000fda000bf05300 */
[----:B------:R-:W-:Y:S05]  /*0c90*/  @!P0 BRA `(.L_x_7) ;  /* 0x00000000001c8947 */ /* 0x000fea0003800000 */
[----:B------:R-:W0:Y:S02]  /*0ca0*/  LDC.64 R8, c[0x0][0x598] ;  /* 0x00016600ff087b82 */ /* 0x000e240000000a00 */
[----:B0-----:R-:W2:Y:S02]  /*0cb0*/  LDG.E.64 R8, desc[UR16][R8.64] ;  /* 0x0000001008087981 */ /* 0x001ea4000c1e1b00 */
[----:B--2---:R-:W-:-:S04]  /*0cc0*/  ISETP.NE.U32.AND P0, PT, R8, RZ, PT ;  /* 0x000000ff0800720c */ /* 0x004fc80003f05070 */
[----:B------:R-:W-:-:S13]  /*0cd0*/  ISETP.NE.AND.EX P0, PT, R9, RZ, PT, P0 ;  /* 0x000000ff0900720c */ /* 0x000fda0003f05300 */
[----:B------:R-:W-:Y:S05]  /*0ce0*/  @!P0 BRA `(.L_x_7) ;  /* 0x0000000000088947 */ /* 0x000fea0003800000 */
[----:B------:R0:W5:Y:S01]  /*0cf0*/  LD.E R8, desc[UR16][R8.64] ;  /* 0x0000001008087980 */ /* 0x000162000c101900 */
[----:B------:R-:W-:Y:S05]  /*0d00*/  BRA `(.L_x_8) ;  /* 0x0000000000207947 */ /* 0x000fea0003800000 */
.L_x_7:
[----:B------:R-:W-:Y:S02]  /*0d10*/  ULDC.64 UR4, c[0x0][0x588] ;  /* 0x0001620000047ab9 */ /* 0x000fe40000000a00 */
[----:B------:R-:W-:-:S04]  /*0d20*/  ISETP.NE.U32.AND P0, PT, RZ, UR4, PT ;  /* 0x00000004ff007c0c */ /* 0x000fc8000bf05070 */
[----:B------:R-:W-:-:S13]  /*0d30*/  ISETP.NE.AND.EX P0, PT, RZ, UR5, PT, P0 ;  /* 0x00000005ff007c0c */ /* 0x000fda000bf05300 */
[----:B------:R-:W-:Y:S05]  /*0d40*/  @!P0 BRA `(.L_x_9) ;  /* 0x00000000000c8947 */ /* 0x000fea0003800000 */
[----:B------:R-:W0:Y:S02]  /*0d50*/  LDC.64 R8, c[0x0][0x588] ;  /* 0x00016200ff087b82 */ /* 0x000e240000000a00 */
[----:B0-----:R1:W5:Y:S01]  /*0d60*/  LDG.E R8, desc[UR16][R8.64] ;  /* 0x0000001008087981 */ /* 0x001362000c1e1900 */
[----:B------:R-:W-:Y:S05]  /*0d70*/  BRA `(.L_x_8) ;  /* 0x0000000000047947 */ /* 0x000fea0003800000 */
.L_x_9:
[----:B------:R-:W2:Y:S02]  /*0d80*/  LDC R8, c[0x0][0x580] ;  /* 0x00016000ff087b82 */ /* 0x000ea40000000800 */
.L_x_8:
[----:B------:R-:W-:Y:S02]  /*0d90*/  ULDC.64 UR4, c[0x0][0x5a0] ;  /* 0x0001680000047ab9 */ /* 0x000fe40000000a00 */
[----:B------:R-:W-:-:S04]  /*0da0*/  ISETP.NE.U32.AND P0, PT, RZ, UR4, PT ;  /* 0x00000004ff007c0c */ /* 0x000fc8000bf05070 */
[----:B------:R-:W-:-:S13]  /*0db0*/  ISETP.NE.AND.EX P0, PT, RZ, UR5, PT, P0 ;  /* 0x00000005ff007c0c */ /* 0x000fda000bf05300 */
[----:B------:R-:W-:Y:S05]  /*0dc0*/  @!P0 BRA `(.L_x_10) ;  /* 0x00000000001c8947 */ /* 0x000fea0003800000 */
[----:B------:R-:W3:Y:S02]  /*0dd0*/  LDC.64 R10, c[0x0][0x5a0] ;  /* 0x00016800ff0a7b82 */ /* 0x000ee40000000a00 */
[----:B---3--:R-:W3:Y:S02]  /*0de0*/  LDG.E.64 R10, desc[UR16][R10.64] ;  /* 0x000000100a0a7981 */ /* 0x008ee4000c1e1b00 */
[----:B---3--:R-:W-:-:S04]  /*0df0*/  ISETP.NE.U32.AND P0, PT, R10, RZ, PT ;  /* 0x000000ff0a00720c */ /* 0x008fc80003f05070 */
[----:B------:R-:W-:-:S13]  /*0e00*/  ISETP.NE.AND.EX P0, PT, R11, RZ, PT, P0 ;  /* 0x000000ff0b00720c */ /* 0x000fda0003f05300 */
[----:B------:R-:W-:Y:S05]  /*0e10*/  @!P0 BRA `(.L_x_10) ;  /* 0x0000000000088947 */ /* 0x000fea0003800000 */
[----:B01----:R0:W5:Y:S01]  /*0e20*/  LD.E R9, desc[UR16][R10.64] ;  /* 0x000000100a097980 */ /* 0x003162000c101900 */
[----:B------:R-:W-:Y:S05]  /*0e30*/  BRA `(.L_x_11) ;  /* 0x0000000000207947 */ /* 0x000fea0003800000 */
.L_x_10:
[----:B------:R-:W-:Y:S02]  /*0e40*/  ULDC.64 UR4, c[0x0][0x590] ;  /* 0x0001640000047ab9 */ /* 0x000fe40000000a00 */
[----:B------:R-:W-:-:S04]  /*0e50*/  ISETP.NE.U32.AND P0, PT, RZ, UR4, PT ;  /* 0x00000004ff007c0c */ /* 0x000fc8000bf05070 */
[----:B------:R-:W-:-:S13]  /*0e60*/  ISETP.NE.AND.EX P0, PT, RZ, UR5, PT, P0 ;  /* 0x00000005ff007c0c */ /* 0x000fda000bf05300 */
[----:B------:R-:W-:Y:S05]  /*0e70*/  @!P0 BRA `(.L_x_12) ;  /* 0x00000000000c8947 */ /* 0x000fea0003800000 */
[----:B------:R-:W0:Y:S02]  /*0e80*/  LDC.64 R10, c[0x0][0x590] ;  /* 0x00016400ff0a7b82 */ /* 0x000e240000000a00 */
[----:B01----:R1:W5:Y:S01]  /*0e90*/  LDG.E R9, desc[UR16][R10.64] ;  /* 0x000000100a097981 */ /* 0x003362000c1e1900 */
[----:B------:R-:W-:Y:S05]  /*0ea0*/  BRA `(.L_x_11) ;  /* 0x0000000000047947 */ /* 0x000fea0003800000 */
.L_x_12:
[----:B01----:R-:W3:Y:S02]  /*0eb0*/  LDC R9, c[0x0][0x584] ;  /* 0x00016100ff097b82 */ /* 0x003ee40000000800 */
.L_x_11:
[----:B------:R-:W-:-:S13]  /*0ec0*/  LOP3.LUT P0, RZ, R12, 0xff, RZ, 0xc0, !PT ;  /* 0x000000ff0cff7812 */ /* 0x000fda000780c0ff */
[----:B------:R-:W-:Y:S05]  /*0ed0*/  @!P0 EXIT ;  /* 0x000000000000894d */ /* 0x000fea0003800000 */
[----:B------:R-:W-:Y:S01]  /*0ee0*/  ULDC UR4, c[0x0][0x28c] ;  /* 0x0000a30000047ab9 */ /* 0x000fe20000000800 */
[----:B------:R-:W-:Y:S01]  /*0ef0*/  LOP3.LUT R142, R4, 0x1, RZ, 0xfc, !PT ;  /* 0x00000001048e7812 */ /* 0x000fe200078efcff */
[----:B------:R-:W-:-:S04]  /*0f00*/  UIADD3 UR4, UR4, 0x1f, URZ ;  /* 0x0000001f04047890 */ /* 0x000fc8000fffe03f */
[----:B------:R-:W-:-:S04]  /*0f10*/  USHF.R.S32.HI UR5, URZ, 0x1f, UR4 ;  /* 0x0000001f3f057899 */ /* 0x000fc80008011404 */
[----:B------:R-:W-:-:S03]  /*0f20*/  ULEA.HI UR5, UR5, UR4, URZ, 0x5 ;  /* 0x0000000405057291 */ /* 0x000fc6000f8f283f */
[----:B------:R-:W-:Y:S01]  /*0f30*/  UMOV UR4, URZ ;  /* 0x0000003f00047c82 */ /* 0x000fe20008000000 */
[----:B------:R-:W-:-:S03]  /*0f40*/  USHF.R.S32.HI UR9, URZ, 0x5, UR5 ;  /* 0x000000053f097899 */ /* 0x000fc60008011405 */
[----:B------:R-:W-:-:S09]  /*0f50*/  UMOV UR5, URZ ;  /* 0x0000003f00057c82 */ /* 0x000fd20008000000 */
.L_x_165:
[----:B01----:R-:W-:Y:S01]  /*0f60*/  LOP3.LUT R10, R0, 0x80, RZ, 0xc0, !PT ;  /* 0x00000080000a7812 */ /* 0x003fe200078ec0ff */
[----:B------:R-:W0:Y:S01]  /*0f70*/  S2UR UR13, SR_CgaCtaId ;  /* 0x00000000000d79c3 */ /* 0x000e220000008800 */
[----:B------:R-:W-:Y:S01]  /*0f80*/  UMOV UR12, 0x400 ;  /* 0x00000400000c7882 */ /* 0x000fe20000000000 */
[----:B------:R-:W-:Y:S01]  /*0f90*/  UMOV UR6, URZ ;  /* 0x0000003f00067c82 */ /* 0x000fe20008000000 */
[----:B------:R-:W-:Y:S01]  /*0fa0*/  SHF.R.U32.HI R10, RZ, 0x7, R10 ;  /* 0x00000007ff0a7819 */ /* 0x000fe2000001160a */
[----:B------:R-:W-:Y:S01]  /*0fb0*/  UMOV UR7, URZ ;  /* 0x0000003f00077c82 */ /* 0x000fe20008000000 */
[----:B------:R-:W-:Y:S01]  /*0fc0*/  UMOV UR18, UR5 ;  /* 0x0000000500127c82 */ /* 0x000fe20008000000 */
[----:B------:R-:W-:Y:S02]  /*0fd0*/  CS2R R18, SRZ ;  /* 0x0000000000127805 */ /* 0x000fe4000001ff00 */
[----:B------:R-:W-:Y:S01]  /*0fe0*/  CS2R R16, SRZ ;  /* 0x0000000000107805 */ /* 0x000fe2000001ff00 */
[----:B------:R-:W1:Y:S01]  /*0ff0*/  LDC R11, c[0x0][0x28c] ;  /* 0x0000a300ff0b7b82 */ /* 0x000e620000000800 */
[----:B----4-:R-:W4:Y:S01]  /*1000*/  SHFL.IDX PT, R10, R10, RZ, 0x1f ;  /* 0x00001fff0a0a7589 */ /* 0x010f2200000e0000 */
[----:B------:R-:W-:-:S02]  /*1010*/  CS2R R20, SRZ ;  /* 0x0000000000147805 */ /* 0x000fc4000001ff00 */
[----:B------:R-:W-:Y:S02]  /*1020*/  CS2R R22, SRZ ;  /* 0x0000000000167805 */ /* 0x000fe4000001ff00 */
[----:B------:R-:W-:Y:S02]  /*1030*/  CS2R R88, SRZ ;  /* 0x0000000000587805 */ /* 0x000fe4000001ff00 */
[----:B------:R-:W-:Y:S02]  /*1040*/  CS2R R90, SRZ ;  /* 0x00000000005a7805 */ /* 0x000fe4000001ff00 */
[----:B------:R-:W-:Y:S02]  /*1050*/  CS2R R92, SRZ ;  /* 0x00000000005c7805 */ /* 0x000fe4000001ff00 */
[----:B------:R-:W-:Y:S02]  /*1060*/  CS2R R96, SRZ ;  /* 0x0000000000607805 */ /* 0x000fe4000001ff00 */
        /* <DEDUP_REMOVED lines=16> */
[----:B-1----:R-:W-:Y:S02]  /*1170*/  ISETP.GE.AND P0, PT, R11, 0x1, PT ;  /* 0x000000010b00780c */ /* 0x002fe40003f06270 */
[----:B------:R-:W-:Y:S02]  /*1180*/  CS2R R128, SRZ ;  /* 0x0000000000807805 */ /* 0x000fe4000001ff00 */
[----:B----4-:R-:W-:-:S02]  /*1190*/  R2UR UR8, R10 ;  /* 0x000000000a0872ca */ /* 0x010fc400000e0000 */
[----:B------:R-:W-:Y:S02]  /*11a0*/  CS2R R130, SRZ ;  /* 0x0000000000827805 */ /* 0x000fe4000001ff00 */
[----:B------:R-:W-:Y:S02]  /*11b0*/  CS2R R132, SRZ ;  /* 0x0000000000847805 */ /* 0x000fe4000001ff00 */
[----:B------:R-:W-:Y:S02]  /*11c0*/  CS2R R134, SRZ ;  /* 0x0000000000867805 */ /* 0x000fe4000001ff00 */
[----:B------:R-:W-:Y:S02]  /*11d0*/  CS2R R136, SRZ ;  /* 0x0000000000887805 */ /* 0x000fe4000001ff00 */
[----:B------:R-:W-:Y:S02]  /*11e0*/  CS2R R138, SRZ ;  /* 0x00000000008a7805 */ /* 0x000fe4000001ff00 */
[----:B------:R-:W-:Y:S01]  /*11f0*/  CS2R R140, SRZ ;  /* 0x00000000008c7805 */ /* 0x000fe2000001ff00 */
[----:B------:R-:W-:Y:S01]  /*1200*/  IMAD.MOV.U32 R143, RZ, RZ, RZ ;  /* 0x000000ffff8f7224 */ /* 0x000fe200078e00ff */
[----:B------:R-:W-:Y:S01]  /*1210*/  CS2R R56, SRZ ;  /* 0x0000000000387805 */ /* 0x000fe2000001ff00 */
[----:B------:R-:W-:Y:S01]  /*1220*/  IMAD.MOV.U32 R145, RZ, RZ, RZ ;  /* 0x000000ffff917224 */ /* 0x000fe200078e00ff */
[----:B------:R-:W-:Y:S01]  /*1230*/  CS2R R58, SRZ ;  /* 0x00000000003a7805 */ /* 0x000fe2000001ff00 */
[----:B--23--:R-:W-:Y:S01]  /*1240*/  IMAD.U32 R13, RZ, RZ, UR4 ;  /* 0x00000004ff0d7e24 */ /* 0x00cfe2000f8e00ff */
[----:B------:R-:W-:Y:S01]  /*1250*/  CS2R R60, SRZ ;  /* 0x00000000003c7805 */ /* 0x000fe2000001ff00 */
[----:B------:R-:W-:Y:S01]  /*1260*/  ULEA.HI UR10, UR8, UR8, URZ, 0x1 ;  /* 0x00000008080a7291 */ /* 0x000fe2000f8f083f */
[----:B------:R-:W-:-:S02]  /*1270*/  CS2R R62, SRZ ;  /* 0x00000000003e7805 */ /* 0x000fc4000001ff00 */
[----:B------:R-:W-:Y:S02]  /*1280*/  CS2R R64, SRZ ;  /* 0x0000000000407805 */ /* 0x000fe4000001ff00 */
[----:B------:R-:W-:Y:S01]  /*1290*/  CS2R R66, SRZ ;  /* 0x0000000000427805 */ /* 0x000fe2000001ff00 */
[----:B------:R-:W-:Y:S01]  /*12a0*/  ULOP3.LUT UR11, UR10, 0x1ffffe, URZ, 0xc0, !UPT ;  /* 0x001ffffe0a0b7892 */ /* 0x000fe2000f8ec03f */
[----:B------:R-:W-:Y:S01]  /*12b0*/  CS2R R68, SRZ ;  /* 0x0000000000447805 */ /* 0x000fe2000001ff00 */
[----:B0-----:R-:W-:Y:S01]  /*12c0*/  ULEA UR10, UR13, UR12, 0x18 ;  /* 0x0000000c0d0a7291 */ /* 0x001fe2000f8ec03f */
[----:B------:R-:W-:Y:S01]  /*12d0*/  CS2R R70, SRZ ;  /* 0x0000000000467805 */ /* 0x000fe2000001ff00 */
[----:B------:R-:W-:Y:S01]  /*12e0*/  UIADD3 UR11, UR8, -UR11, URZ ;  /* 0x8000000b080b7290 */ /* 0x000fe2000fffe03f */
[----:B------:R-:W-:Y:S02]  /*12f0*/  CS2R R72, SRZ ;  /* 0x0000000000487805 */ /* 0x000fe4000001ff00 */
[----:B------:R-:W-:Y:S01]  /*1300*/  CS2R R74, SRZ ;  /* 0x00000000004a7805 */ /* 0x000fe2000001ff00 */
[----:B------:R-:W-:Y:S01]  /*1310*/  UMOV UR8, URZ ;  /* 0x0000003f00087c82 */ /* 0x000fe20008000000 */
[----:B------:R-:W-:Y:S01]  /*1320*/  ULEA UR11, UR11, UR10, 0xb ;  /* 0x0000000a0b0b7291 */ /* 0x000fe2000f8e583f */
[----:B------:R-:W-:-:S02]  /*1330*/  CS2R R76, SRZ ;  /* 0x00000000004c7805 */ /* 0x000fc4000001ff00 */
[----:B------:R-:W-:Y:S02]  /*1340*/  CS2R R78, SRZ ;  /* 0x00000000004e7805 */ /* 0x000fe4000001ff00 */
[----:B------:R-:W-:Y:S01]  /*1350*/  CS2R R80, SRZ ;  /* 0x0000000000507805 */ /* 0x000fe2000001ff00 */
[----:B------:R-:W-:Y:S01]  /*1360*/  UIADD3 UR11, UR11, 0x180, URZ ;  /* 0x000001800b0b7890 */ /* 0x000fe2000fffe03f */
[----:B------:R-:W-:Y:S02]  /*1370*/  CS2R R82, SRZ ;  /* 0x0000000000527805 */ /* 0x000fe4000001ff00 */
[----:B------:R-:W-:Y:S02]  /*1380*/  CS2R R84, SRZ ;  /* 0x0000000000547805 */ /* 0x000fe4000001ff00 */
[----:B------:R-:W-:Y:S01]  /*1390*/  CS2R R86, SRZ ;  /* 0x0000000000567805 */ /* 0x000fe2000001ff00 */
[----:B------:R-:W-:Y:S01]  /*13a0*/  USHF.R.U32.HI UR11, URZ, 0x4, UR11 ;  /* 0x000000043f0b7899 */ /* 0x000fe2000801160b */
[----:B------:R-:W-:-:S02]  /*13b0*/  CS2R R24, SRZ ;  /* 0x0000000000187805 */ /* 0x000fc4000001ff00 */
[----:B------:R-:W-:Y:S02]  /*13c0*/  CS2R R26, SRZ ;  /* 0x00000000001a7805 */ /* 0x000fe4000001ff00 */
[----:B------:R-:W-:Y:S01]  /*13d0*/  CS2R R28, SRZ ;  /* 0x00000000001c7805 */ /* 0x000fe2000001ff00 */
[----:B------:R-:W-:Y:S01]  /*13e0*/  ULOP3.LUT UR11, UR11, 0x3fff, URZ, 0xc0, !UPT ;  /* 0x00003fff0b0b7892 */ /* 0x000fe2000f8ec03f */
        /* <DEDUP_REMOVED lines=12> */
[----:B------:R-:W-:Y:S01]  /*14b0*/  CS2R R54, SRZ ;  /* 0x0000000000367805 */ /* 0x000fe2000001ff00 */
[----:B------:R-:W-:Y:S06]  /*14c0*/  @!P0 BRA `(.L_x_13) ;  /* 0x0000000800308947 */ /* 0x000fec0003800000 */
[----:B------:R-:W-:-:S13]  /*14d0*/  ISETP.NE.AND P1, PT, R142, 0x3, PT ;  /* 0x000000038e00780c */ /* 0x000fda0003f25270 */
[----:B------:R-:W-:Y:S05]  /*14e0*/  @!P1 BRA `(.L_x_14) ;  /* 0x0000000000049947 */ /* 0x000fea0003800000 */
[----:B------:R-:W-:Y:S01]  /*14f0*/  BPT.TRAP 0x1 ;  /* 0x000000040000795c */ /* 0x000fe20000300000 */
.L_x_14:
[----:B------:R-:W-:Y:S01]  /*1500*/  ULEA UR7, UR5, UR10, 0x3 ;  /* 0x0000000a05077291 */ /* 0x000fe2000f8e183f */
[----:B------:R-:W-:-:S05]  /*1510*/  IMAD.U32 R10, RZ, RZ, UR4 ;  /* 0x00000004ff0a7e24 */ /* 0x000fca000f8e00ff */
[----:B------:R-:W-:-:S04]  /*1520*/  SHF.L.U32 R10, R10, 0x1f, RZ ;  /* 0x0000001f0a0a7819 */ /* 0x000fc800000006ff */
[----:B------:R0:W1:Y:S01]  /*1530*/  SYNCS.PHASECHK.TRANS64.TRYWAIT P0, [UR7], R10 ;  /* 0x0000000aff0075a7 */ /* 0x0000620008000147 */
[----:B------:R-:W-:Y:S05]  /*1540*/  @!P1 BRA `(.L_x_15) ;  /* 0x0000000000049947 */ /* 0x000fea0003800000 */
[----:B------:R-:W-:Y:S01]  /*1550*/  BPT.TRAP 0x1 ;  /* 0x000000040000795c */ /* 0x000fe20000300000 */
.L_x_15:
[----:B------:R-:W-:Y:S01]  /*1560*/  UMOV UR6, 0x1 ;  /* 0x0000000100067882 */ /* 0x000fe20000000000 */
[----:B------:R-:W-:Y:S01]  /*1570*/  IMAD.MOV.U32 R18, RZ, RZ, RZ ;  /* 0x000000ffff127224 */ /* 0x000fe200078e00ff */
[----:B-1----:R-:W-:Y:S06]  /*1580*/  @P0 BRA `(.L_x_16) ;  /* 0x0000000000080947 */ /* 0x002fec0003800000 */
[----:B------:R-:W1:Y:S02]  /*1590*/  SYNCS.PHASECHK.TRANS64.TRYWAIT P0, [UR7], R10 ;  /* 0x0000000aff0075a7 */ /* 0x000e640008000147 */
[----:B-1----:R-:W-:Y:S05]  /*15a0*/  @!P0 BRA `(.L_x_17) ;  /* 0x0000007c00a08947 */ /* 0x002fea0003800000 */
.L_x_16:
[----:B------:R-:W-:Y:S01]  /*15b0*/  UIADD3 UR7, UR10, 0xc180, URZ ;  /* 0x0000c1800a077890 */ /* 0x000fe2000fffe03f */
[----:B------:R-:W-:Y:S01]  /*15c0*/  WARPGROUP.ARRIVE ;  /* 0x00000000000079c5 */ /* 0x000fe20000000000 */
[----:B------:R-:W-:Y:S01]  /*15d0*/  ULOP3.LUT UR12, UR11, 0x10000, URZ, 0xfc, !UPT ;  /* 0x000100000b0c7892 */ /* 0x000fe2000f8efc3f */
[----:B------:R-:W-:Y:S01]  /*15e0*/  IMAD.MOV.U32 R19, RZ, RZ, RZ ;  /* 0x000000ffff137224 */ /* 0x000fe200078e00ff */
[----:B------:R-:W-:Y:S01]  /*15f0*/  USHF.R.U32.HI UR7, URZ, 0x4, UR7 ;  /* 0x000000043f077899 */ /* 0x000fe20008011607 */
[----:B------:R-:W-:Y:S01]  /*1600*/  CS2R R16, SRZ ;  /* 0x0000000000107805 */ /* 0x000fe2000001ff00 */
[----:B------:R-:W-:Y:S01]  /*1610*/  ULEA UR12, UR5, UR12, 0x9 ;  /* 0x0000000c050c7291 */ /* 0x000fe2000f8e483f */
[----:B------:R-:W-:Y:S01]  /*1620*/  CS2R R20, SRZ ;  /* 0x0000000000147805 */ /* 0x000fe2000001ff00 */
[----:B------:R-:W-:Y:S01]  /*1630*/  ULOP3.LUT UR7, UR7, 0x3fff, URZ, 0xc0, !UPT ;  /* 0x00003fff07077892 */ /* 0x000fe2000f8ec03f */
[----:B------:R-:W-:Y:S01]  /*1640*/  CS2R R22, SRZ ;  /* 0x0000000000167805 */ /* 0x000fe2000001ff00 */
[----:B------:R-:W-:Y:S01]  /*1650*/  UMOV UR13, 0xc0000010 ;  /* 0xc0000010000d7882 */ /* 0x000fe20000000000 */
[----:B------:R-:W-:Y:S01]  /*1660*/  UMOV UR15, 0xc0000010 ;  /* 0xc0000010000f7882 */ /* 0x000fe20000000000 */
[----:B------:R-:W-:Y:S01]  /*1670*/  ULOP3.LUT UR7, UR7, 0x10000, URZ, 0xfc, !UPT ;  /* 0x0001000007077892 */ /* 0x000fe2000f8efc3f */
[----:B------:R-:W-:-:S02]  /*1680*/  CS2R R88, SRZ ;  /* 0x0000000000587805 */ /* 0x000fc4000001ff00 */
[----:B------:R-:W-:Y:S02]  /*1690*/  CS2R R90, SRZ ;  /* 0x00000000005a7805 */ /* 0x000fe4000001ff00 */
[----:B------:R-:W-:Y:S01]  /*16a0*/  CS2R R92, SRZ ;  /* 0x00000000005c7805 */ /* 0x000fe2000001ff00 */
[----:B------:R-:W-:Y:S01]  /*16b0*/  ULEA UR14, UR5, UR7, 0x7 ;  /* 0x00000007050e7291 */ /* 0x000fe2000f8e383f */
[----:B------:R-:W-:Y:S01]  /*16c0*/  CS2R R96, SRZ ;  /* 0x0000000000607805 */ /* 0x000fe2000001ff00 */
[----:B------:R-:W-:Y:S01]  /*16d0*/  UIADD3 UR7, UR12, 0x100, URZ ;  /* 0x000001000c077890 */ /* 0x000fe2000fffe03f */
[----:B------:R-:W-:Y:S02]  /*16e0*/  CS2R R94, SRZ ;  /* 0x00000000005e7805 */ /* 0x000fe4000001ff00 */
[----:B------:R-:W-:Y:S02]  /*16f0*/  CS2R R98, SRZ ;  /* 0x0000000000627805 */ /* 0x000fe4000001ff00 */
[----:B------:R-:W-:-:S02]  /*1700*/  CS2R R100, SRZ ;  /* 0x0000000000647805 */ /* 0x000fc4000001ff00 */
[----:B------:R-:W-:Y:S02]  /*1710*/  CS2R R102, SRZ ;  /* 0x0000000000667805 */ /* 0x000fe4000001ff00 */
[----:B------:R-:W-:Y:S02]  /*1720*/  CS2R R104, SRZ ;  /* 0x0000000000687805 */ /* 0x000fe4000001ff00 */
[----:B------:R-:W-:Y:S01]  /*1730*/  CS2R R108, SRZ ;  /* 0x00000000006c7805 */ /* 0x000fe2000001ff00 */
[----:B------:R-:W-:Y:S01]  /*1740*/  QGMMA.64x64x32.F32.E4M3.E4M3 R56, gdesc[UR12], RZ, !UPT ;  /* 0x00e000000c3879f3 */ /* 0x000fe2000c7008ff */
[----:B------:R-:W-:Y:S01]  /*1750*/  UMOV UR12, UR7 ;  /* 0x00000007000c7c82 */ /* 0x000fe20008000000 */
[----:B------:R-:W-:Y:S01]  /*1760*/  ULDC UR7, c[0x0][0x50c] ;  /* 0x0001430000077ab9 */ /* 0x000fe20000000800 */
[----:B------:R-:W-:Y:S01]  /*1770*/  UMOV UR13, 0xc0000010 ;  /* 0xc0000010000d7882 */ /* 0x000fe20000000000 */
[----:B------:R-:W-:Y:S01]  /*1780*/  UISETP.NE.AND UP0, UPT, UR7, 0x1, UPT ;  /* 0x000000010700788c */ /* 0x000fe2000bf05270 */
[----:B------:R-:W-:Y:S01]  /*1790*/  QGMMA.64x64x32.F32.E4M3.E4M3 R24, gdesc[UR12], RZ, !UPT, gsb0 ;  /* 0x00e000000c1879f3 */ /* 0x000fe2000c0008ff */
[----:B------:R-:W-:-:S02]  /*17a0*/  CS2R R106, SRZ ;  /* 0x00000000006a7805 */ /* 0x000fc4000001ff00 */
[----:B------:R-:W-:Y:S01]  /*17b0*/  CS2R R110, SRZ ;  /* 0x00000000006e7805 */ /* 0x000fe2000001ff00 */
[----:B------:R-:W-:Y:S01]  /*17c0*/  USEL UR7, URZ, 0x1, UP0 ;  /* 0x000000013f077887 */ /* 0x000fe20008000000 */
[----:B------:R-:W-:Y:S02]  /*17d0*/  CS2R R112, SRZ ;  /* 0x0000000000707805 */ /* 0x000fe4000001ff00 */
[----:B------:R-:W-:Y:S02]  /*17e0*/  CS2R R114, SRZ ;  /* 0x0000000000727805 */ /* 0x000fe4000001ff00 */
[----:B------:R-:W-:Y:S02]  /*17f0*/  CS2R R116, SRZ ;  /* 0x0000000000747805 */ /* 0x000fe4000001ff00 */
[----:B------:R-:W-:Y:S02]  /*1800*/  CS2R R118, SRZ ;  /* 0x0000000000767805 */ /* 0x000fe4000001ff00 */
[----:B------:R-:W-:-:S02]  /*1810*/  CS2R R120, SRZ ;  /* 0x0000000000787805 */ /* 0x000fc4000001ff00 */
[----:B------:R-:W-:Y:S02]  /*1820*/  ISETP.NE.AND P0, PT, RZ, UR7, PT ;  /* 0x00000007ff007c0c */ /* 0x000fe4000bf05270 */
        /* <DEDUP_REMOVED lines=9> */
[----:B------:R-:W-:Y:S01]  /*18c0*/  CS2R R140, SRZ ;  /* 0x00000000008c7805 */ /* 0x000fe2000001ff00 */
[----:B------:R-:W-:Y:S02]  /*18d0*/  IMAD.MOV.U32 R143, RZ, RZ, RZ ;  /* 0x000000ffff8f7224 */ /* 0x000fe400078e00ff */
[----:B------:R-:W-:Y:S01]  /*18e0*/  IMAD.MOV.U32 R145, RZ, RZ, RZ ;  /* 0x000000ffff917224 */ /* 0x000fe200078e00ff */
[----:B------:R-:W-:Y:S06]  /*18f0*/  @!P0 BRA `(.L_x_18) ;  /* 0x0000000400088947 */ /* 0x000fec0003800000 */
[----:B------:R-:W-:Y:S02]  /*1900*/  WARPGROUP.DEPBAR.LE gsb0, 0x0 ;  /* 0x00008000000079c5 */ /* 0x000fe40000010000 */
[----:B------:R-:W-:-:S01]  /*1910*/  FADD R145, RZ, R56 ;  /* 0x00000038ff917221 */ /* 0x000fc20000000000 */
[----:B------:R-:W-:Y:S01]  /*1920*/  FADD R140, RZ, R57 ;  /* 0x00000039ff8c7221 */ /* 0x000fe20000000000 */
        /* <DEDUP_REMOVED lines=62> */
[----:B------:R-:W-:-:S06]  /*1d10*/  UMOV UR6, URZ ;  /* 0x0000003f00067c82 */ /* 0x000fcc0008000000 */
.L_x_18:
[----:B------:R-:W-:-:S04]  /*1d20*/  UIADD3 UR18, UR5, 0x1, URZ ;  /* 0x0000000105127890 */ /* 0x000fc8000fffe03f */
[----:B------:R-:W-:-:S04]  /*1d30*/  UISETP.NE.AND UP0, UPT, UR18, 0x6, UPT ;  /* 0x000000061200788c */ /* 0x000fc8000bf05270 */
[----:B------:R-:W-:Y:S02]  /*1d40*/  USEL UR8, URZ, 0x1, UP0 ;  /* 0x000000013f087887 */ /* 0x000fe40008000000 */
[----:B------:R-:W-:Y:S02]  /*1d50*/  USEL UR18, UR18, URZ, UP0 ;  /* 0x0000003f12127287 */ /* 0x000fe40008000000 */
[----:B------:R-:W-:-:S06]  /*1d60*/  ULOP3.LUT UR8, UR4, UR8, URZ, 0x3c, !UPT ;  /* 0x0000000804087292 */ /* 0x000fcc000f8e3c3f */
[----:B------:R-:W-:Y:S01]  /*1d70*/  IMAD.U32 R13, RZ, RZ, UR8 ;  /* 0x00000008ff0d7e24 */ /* 0x000fe2000f8e00ff */
[----:B------:R-:W-:-:S06]  /*1d80*/  UMOV UR8, 0x1 ;  /* 0x0000000100087882 */ /* 0x000fcc0000000000 */
.L_x_13:
[----:B------:R-:W-:-:S04]  /*1d90*/  UISETP.LT.AND UP0, UPT, UR9, 0x1, UPT ;  /* 0x000000010900788c */ /* 0x000fc8000bf01270 */
[----:B------:R-:W-:-:S04]  /*1da0*/  USEL UR12, UR9, 0x1, UP0 ;  /* 0x00000001090c7887 */ /* 0x000fc80008000000 */
[----:B------:R-:W-:-:S04]  /*1db0*/  UIADD3 UR12, UR9, -UR12, URZ ;  /* 0x8000000c090c7290 */ /* 0x000fc8000fffe03f */
[----:B------:R-:W-:-:S06]  /*1dc0*/  UISETP.GE.AND UP0, UPT, UR12, 0x1, UPT ;  /* 0x000000010c00788c */ /* 0x000fcc000bf06270 */
[----:B------:R-:W-:-:S13]  /*1dd0*/  PLOP3.LUT P0, PT, PT, PT, UP0, 0x80, 0x0 ;  /* 0x000000000000781c */ /* 0x000fda0003f0f008 */
[----:B------:R-:W-:Y:S05]  /*1de0*/  @!P0 BRA `(.L_x_19) ;  /* 0x0000000800008947 */ /* 0x000fea0003800000 */
[----:B01----:R-:W-:Y:S01]  /*1df0*/  IMAD.U32 R10, RZ, RZ, UR12 ;  /* 0x0000000cff0a7e24 */ /* 0x003fe2000f8e00ff */
[----:B------:R-:W-:Y:S01]  /*1e00*/  UMOV UR19, UR5 ;  /* 0x0000000500137c82 */ /* 0x000fe20008000000 */
[----:B------:R-:W-:-:S05]  /*1e10*/  ULDC UR20, c[0x0][0x50c] ;  /* 0x0001430000147ab9 */ /* 0x000fca0000000800 */
.L_x_27:
[----:B------:R-:W-:-:S13]  /*1e20*/  ISETP.NE.AND P1, PT, R142, 0x3, PT ;  /* 0x000000038e00780c */ /* 0x000fda0003f25270 */
[----:B01----:R-:W-:Y:S05]  /*1e30*/  @!P1 BRA `(.L_x_20) ;  /* 0x0000000000049947 */ /* 0x003fea0003800000 */
[----:B------:R-:W-:Y:S01]  /*1e40*/  BPT.TRAP 0x1 ;  /* 0x000000040000795c */ /* 0x000fe20000300000 */
.L_x_20:
[----:B------:R-:W0:Y:S01]  /*1e50*/  S2UR UR12, SR_CgaCtaId ;  /* 0x00000000000c79c3 */ /* 0x000e220000008800 */
[----:B------:R-:W-:Y:S01]  /*1e60*/  UMOV UR10, 0x400 ;  /* 0x00000400000a7882 */ /* 0x000fe20000000000 */
[----:B------:R-:W-:Y:S01]  /*1e70*/  SHF.L.U32 R11, R13, 0x1f, RZ ;  /* 0x0000001f0d0b7819 */ /* 0x000fe200000006ff */
[----:B0-----:R-:W-:-:S04]  /*1e80*/  ULEA UR10, UR12, UR10, 0x18 ;  /* 0x0000000a0c0a7291 */ /* 0x001fc8000f8ec03f */
[----:B------:R-:W-:-:S09]  /*1e90*/  ULEA UR12, UR18, UR10, 0x3 ;  /* 0x0000000a120c7291 */ /* 0x000fd2000f8e183f */
[----:B------:R0:W1:Y:S01]  /*1ea0*/  SYNCS.PHASECHK.TRANS64.TRYWAIT P0, [UR12], R11 ;  /* 0x0000000bff0075a7 */ /* 0x000062000800014c */
[----:B------:R-:W-:Y:S05]  /*1eb0*/  @!P1 BRA `(.L_x_21) ;  /* 0x0000000000049947 */ /* 0x000fea0003800000 */
[----:B------:R-:W-:Y:S01]  /*1ec0*/  BPT.TRAP 0x1 ;  /* 0x000000040000795c */ /* 0x000fe20000300000 */
.L_x_21:
[----:B-1----:R-:W-:Y:S05]  /*1ed0*/  @P0 BRA `(.L_x_22) ;  /* 0x0000000000080947 */ /* 0x002fea0003800000 */
[----:B------:R-:W1:Y:S02]  /*1ee0*/  SYNCS.PHASECHK.TRANS64.TRYWAIT P0, [UR12], R11 ;  /* 0x0000000bff0075a7 */ /* 0x000e64000800014c */
[----:B-1----:R-:W-:Y:S05]  /*1ef0*/  @!P0 BRA `(.L_x_23) ;  /* 0x0000007400648947 */ /* 0x002fea0003800000 */
.L_x_22:
[----:B------:R-:W-:Y:S01]  /*1f00*/  UIADD3 UR12, UR10, 0xc180, URZ ;  /* 0x0000c1800a0c7890 */ /* 0x000fe2000fffe03f */
[----:B------:R-:W-:Y:S01]  /*1f10*/  WARPGROUP.ARRIVE ;  /* 0x00000000000079c5 */ /* 0x000fe20000000000 */
[----:B------:R-:W-:Y:S02]  /*1f20*/  UISETP.NE.AND UP0, UPT, UR7, URZ, UPT ;  /* 0x0000003f0700728c */ /* 0x000fe4000bf05270 */
[----:B------:R-:W-:Y:S02]  /*1f30*/  USHF.R.U32.HI UR12, URZ, 0x4, UR12 ;  /* 0x000000043f0c7899 */ /* 0x000fe4000801160c */
[----:B------:R-:W-:Y:S02]  /*1f40*/  USEL UR8, UR8, URZ, !UP0 ;  /* 0x0000003f08087287 */ /* 0x000fe4000c000000 */
[----:B------:R-:W-:Y:S02]  /*1f50*/  ULOP3.LUT UR7, UR12, 0x3fff, URZ, 0xc0, !UPT ;  /* 0x00003fff0c077892 */ /* 0x000fe4000f8ec03f */
[----:B------:R-:W-:-:S02]  /*1f60*/  ULOP3.LUT UR12, UR11, 0x10000, URZ, 0xfc, !UPT ;  /* 0x000100000b0c7892 */ /* 0x000fc4000f8efc3f */
[----:B------:R-:W-:Y:S02]  /*1f70*/  ULOP3.LUT UR7, UR7, 0x10000, URZ, 0xfc, !UPT ;  /* 0x0001000007077892 */ /* 0x000fe4000f8efc3f */
[----:B------:R-:W-:Y:S02]  /*1f80*/  UISETP.NE.U32.AND UP0, UPT, UR8, URZ, UPT ;  /* 0x0000003f0800728c */ /* 0x000fe4000bf05070 */
[----:B------:R-:W-:Y:S02]  /*1f90*/  ULEA UR12, UR18, UR12, 0x9 ;  /* 0x0000000c120c7291 */ /* 0x000fe4000f8e483f */
[----:B------:R-:W-:Y:S02]  /*1fa0*/  ULEA UR14, UR18, UR7, 0x7 ;  /* 0x00000007120e7291 */ /* 0x000fe4000f8e383f */
[----:B------:R-:W-:Y:S01]  /*1fb0*/  UIADD3 UR7, UR12, 0x100, URZ ;  /* 0x000001000c077890 */ /* 0x000fe2000fffe03f */
[----:B------:R-:W-:Y:S01]  /*1fc0*/  UMOV UR13, 0xc0000010 ;  /* 0xc0000010000d7882 */ /* 0x000fe20000000000 */
[----:B------:R-:W-:Y:S01]  /*1fd0*/  UMOV UR15, 0xc0000010 ;  /* 0xc0000010000f7882 */ /* 0x000fe20000000000 */
[----:B------:R-:W-:-:S04]  /*1fe0*/  UIADD3 UR6, UR6, 0x1, URZ ;  /* 0x0000000106067890 */ /* 0x000fc8000fffe03f */
[----:B------:R-:W-:Y:S01]  /*1ff0*/  QGMMA.64x64x32.F32.E4M3.E4M3 R56, gdesc[UR12], R56, UP0 ;  /* 0x00e000000c3879f3 */ /* 0x000fe2000bf00838 */
[----:B------:R-:W-:Y:S01]  /*2000*/  UMOV UR12, UR7 ;  /* 0x00000007000c7c82 */ /* 0x000fe20008000000 */
[----:B------:R-:W-:Y:S02]  /*2010*/  UMOV UR13, 0xc0000010 ;  /* 0xc0000010000d7882 */ /* 0x000fe40000000000 */
[----:B------:R-:W-:Y:S01]  /*2020*/  QGMMA.64x64x32.F32.E4M3.E4M3 R24, gdesc[UR12], R24, UP0, gsb0 ;  /* 0x00e000000c1879f3 */ /* 0x000fe2000b800818 */
[----:B------:R-:W-:-:S04]  /*2030*/  UISETP.NE.AND UP0, UPT, UR6, UR20, UPT ;  /* 0x000000140600728c */ /* 0x000fc8000bf05270 */
[----:B------:R-:W-:-:S06]  /*2040*/  USEL UR7, URZ, 0x1, UP0 ;  /* 0x000000013f077887 */ /* 0x000fcc0008000000 */
[----:B------:R-:W-:Y:S01]  /*2050*/  ISETP.NE.AND P0, PT, RZ, UR7, PT ;  /* 0x00000007ff007c0c */ /* 0x000fe2000bf05270 */
[----:B------:R-:W-:-:S12]  /*2060*/  WARPGROUP.DEPBAR.LE gsb0, 0x1 ;  /* 0x00008000000079c5 */ /* 0x000fd80000010100 */
[----:B------:R-:W-:Y:S05]  /*2070*/  @!P0 BRA `(.L_x_24) ;  /* 0x0000000400088947 */ /* 0x000fea0003800000 */
[----:B------:R-:W-:Y:S02]  /*2080*/  WARPGROUP.DEPBAR.LE gsb0, 0x0 ;  /* 0x00008000000079c5 */ /* 0x000fe40000010000 */
[----:B------:R-:W-:-:S01]  /*2090*/  FADD R145, R56, R145 ;  /* 0x0000009138917221 */ /* 0x000fc20000000000 */
[----:B------:R-:W-:Y:S01]  /*20a0*/  FADD R140, R57, R140 ;  /* 0x0000008c398c7221 */ /* 0x000fe20000000000 */
        /* <DEDUP_REMOVED lines=62> */
[----:B------:R-:W-:-:S06]  /*2490*/  UMOV UR6, URZ ;  /* 0x0000003f00067c82 */ /* 0x000fcc0008000000 */
.L_x_24:
[----:B------:R-:W-:Y:S05]  /*24a0*/  @!P1 BRA `(.L_x_25) ;  /* 0x0000000000049947 */ /* 0x000fea0003800000 */
[----:B------:R-:W-:Y:S01]  /*24b0*/  BPT.TRAP 0x1 ;  /* 0x000000040000795c */ /* 0x000fe20000300000 */
.L_x_25:
[----:B------:R-:W-:Y:S01]  /*24c0*/  ULEA UR8, UR19, UR10, 0x3 ;  /* 0x0000000a13087291 */ /* 0x000fe2000f8e183f */
[----:B------:R-:W-:-:S03]  /*24d0*/  ISETP.GT.U32.AND P0, PT, R4, 0x1, PT ;  /* 0x000000010400780c */ /* 0x000fc60003f04070 */
[----:B------:R-:W-:-:S04]  /*24e0*/  UIADD3 UR8, UR8, 0x30, URZ ;  /* 0x0000003008087890 */ /* 0x000fc8000fffe03f */
[----:B------:R-:W-:-:S09]  /*24f0*/  UPRMT UR8, URZ, 0x654, UR8 ;  /* 0x000006543f087896 */ /* 0x000fd20008000008 */
[----:B------:R-:W-:Y:S01]  /*2500*/  SYNCS.ARRIVE.TRANS64.RED.A1T0 RZ, [UR8], RZ ;  /* 0x000000ffffff79a7 */ /* 0x000fe20008100408 */
[----:B------:R-:W-:Y:S05]  /*2510*/  @P0 BRA `(.L_x_26) ;  /* 0x0000000000040947 */ /* 0x000fea0003800000 */
[----:B------:R-:W-:Y:S01]  /*2520*/  BPT.TRAP 0x1 ;  /* 0x000000040000795c */ /* 0x000fe20000300000 */
.L_x_26:
[----:B------:R-:W-:Y:S01]  /*2530*/  UIADD3 UR18, UR18, 0x1, URZ ;  /* 0x0000000112127890 */ /* 0x000fe2000fffe03f */
[C---:B------:R-:W-:Y:S01]  /*2540*/  ISETP.GT.AND P0, PT, R10.reuse, 0x1, PT ;  /* 0x000000010a00780c */ /* 0x040fe20003f04270 */
[----:B------:R-:W-:Y:S01]  /*2550*/  UIADD3 UR19, UR19, 0x1, URZ ;  /* 0x0000000113137890 */ /* 0x000fe2000fffe03f */
[----:B------:R-:W-:Y:S01]  /*2560*/  VIADD R10, R10, 0xffffffff ;  /* 0xffffffff0a0a7836 */ /* 0x000fe20000000000 */
[----:B------:R-:W-:Y:S02]  /*2570*/  UISETP.NE.AND UP0, UPT, UR18, 0x6, UPT ;  /* 0x000000061200788c */ /* 0x000fe4000bf05270 */
[----:B------:R-:W-:Y:S02]  /*2580*/  UISETP.NE.AND UP1, UPT, UR19, 0x6, UPT ;  /* 0x000000061300788c */ /* 0x000fe4000bf25270 */
[----:B------:R-:W-:Y:S02]  /*2590*/  USEL UR8, URZ, 0x1, UP0 ;  /* 0x000000013f087887 */ /* 0x000fe40008000000 */
[----:B------:R-:W-:-:S02]  /*25a0*/  USEL UR18, UR18, URZ, UP0 ;  /* 0x0000003f12127287 */ /* 0x000fc40008000000 */
[----:B------:R-:W-:Y:S02]  /*25b0*/  USEL UR19, UR19, URZ, UP1 ;  /* 0x0000003f13137287 */ /* 0x000fe40008800000 */
[----:B------:R-:W-:Y:S01]  /*25c0*/  LOP3.LUT R13, R13, UR8, RZ, 0x3c, !PT ;  /* 0x000000080d0d7c12 */ /* 0x000fe2000f8e3cff */
[----:B------:R-:W-:Y:S01]  /*25d0*/  UMOV UR8, 0x1 ;  /* 0x0000000100087882 */ /* 0x000fe20000000000 */
[----:B------:R-:W-:Y:S08]  /*25e0*/  @P0 BRA `(.L_x_27) ;  /* 0xfffffff8000c0947 */ /* 0x000ff0000383ffff */
.L_x_19:
[----:B------:R-:W-:Y:S01]  /*25f0*/  UISETP.NE.AND UP0, UPT, UR6, URZ, UPT ;  /* 0x0000003f0600728c */ /* 0x000fe2000bf05270 */
[----:B01----:R-:W0:Y:S03]  /*2600*/  LDC R10, c[0x0][0x28c] ;  /* 0x0000a300ff0a7b82 */ /* 0x003e260000000800 */
[----:B------:R-:W-:-:S06]  /*2610*/  USEL UR6, URZ, 0x1, !UP0 ;  /* 0x000000013f067887 */ /* 0x000fcc000c000000 */
[----:B------:R-:W-:Y:S02]  /*2620*/  ISETP.NE.AND P0, PT, RZ, UR6, PT ;  /* 0x00000006ff007c0c */ /* 0x000fe4000bf05270 */
[----:B0-----:R-:W-:-:S11]  /*2630*/  ISETP.GE.AND P1, PT, R10, 0x1, PT ;  /* 0x000000010a00780c */ /* 0x001fd60003f26270 */
[----:B------:R-:W-:Y:S05]  /*2640*/  @!P0 BRA `(.L_x_28) ;  /* 0x0000000400048947 */ /* 0x000fea0003800000 */
[----:B------:R-:W-:Y:S02]  /*2650*/  WARPGROUP.DEPBAR.LE gsb0, 0x0 ;  /* 0x00008000000079c5 */ /* 0x000fe40000010000 */
[----:B------:R-:W-:Y:S01]  /*2660*/  FADD R145, R56, R145 ;  /* 0x0000009138917221 */ /* 0x000fe20000000000 */
        /* <DEDUP_REMOVED lines=62> */
[----:B------:R-:W-:-:S07]  /*2a50*/  FADD R18, R18, R55 ;  /* 0x0000003712127221 */ /* 0x000fce0000000000 */
.L_x_28:
[----:B------:R-:W-:Y:S02]  /*2a60*/  WARPGROUP.DEPBAR.LE gsb0, 0x0 ;  /* 0x00008000000079c5 */ /* 0x000fe40000010000 */
[----:B------:R-:W-:Y:S05]  /*2a70*/  @!P1 BRA `(.L_x_29) ;  /* 0x0000000000409947 */ /* 0x000fea0003800000 */
[----:B------:R-:W-:-:S13]  /*2a80*/  ISETP.NE.AND P0, PT, R142, 0x3, PT ;  /* 0x000000038e00780c */ /* 0x000fda0003f05270 */
[----:B------:R-:W-:Y:S05]  /*2a90*/  @!P0 BRA `(.L_x_30) ;  /* 0x0000000000048947 */ /* 0x000fea0003800000 */
[----:B------:R-:W-:Y:S01]  /*2aa0*/  BPT.TRAP 0x1 ;  /* 0x000000040000795c */ /* 0x000fe20000300000 */
.L_x_30:
[----:B------:R-:W-:Y:S01]  /*2ab0*/  UISETP.LT.AND UP0, UPT, UR9, 0x1, UPT ;  /* 0x000000010900788c */ /* 0x000fe2000bf01270 */
[----:B------:R-:W-:-:S03]  /*2ac0*/  ISETP.GT.U32.AND P0, PT, R4, 0x1, PT ;  /* 0x000000010400780c */ /* 0x000fc60003f04070 */
[----:B------:R-:W-:-:S04]  /*2ad0*/  USEL UR8, UR9, 0x1, UP0 ;  /* 0x0000000109087887 */ /* 0x000fc80008000000 */
[----:B------:R-:W-:-:S04]  /*2ae0*/  UIADD3 UR8, UR5, UR9, -UR8 ;  /* 0x0000000905087290 */ /* 0x000fc8000fffe808 */
[----:B------:R-:W-:-:S04]  /*2af0*/  UIMAD.WIDE.U32 UR6, UR8, -0x55555555, URZ ;  /* 0xaaaaaaab080678a5 */ /* 0x000fc8000f8e003f */
[----:B------:R-:W-:-:S04]  /*2b00*/  USHF.R.U32.HI UR6, URZ, 0x2, UR7 ;  /* 0x000000023f067899 */ /* 0x000fc80008011607 */
[----:B------:R-:W-:-:S04]  /*2b10*/  UIMAD UR8, UR6, -0x6, UR8 ;  /* 0xfffffffa060878a4 */ /* 0x000fc8000f8e0208 */
[----:B------:R-:W-:-:S04]  /*2b20*/  ULEA UR8, UR8, UR10, 0x3 ;  /* 0x0000000a08087291 */ /* 0x000fc8000f8e183f */
[----:B------:R-:W-:-:S04]  /*2b30*/  UIADD3 UR8, UR8, 0x30, URZ ;  /* 0x0000003008087890 */ /* 0x000fc8000fffe03f */
[----:B------:R-:W-:-:S09]  /*2b40*/  UPRMT UR8, URZ, 0x654, UR8 ;  /* 0x000006543f087896 */ /* 0x000fd20008000008 */
[----:B------:R-:W-:Y:S01]  /*2b50*/  SYNCS.ARRIVE.TRANS64.RED.A1T0 RZ, [UR8], RZ ;  /* 0x000000ffffff79a7 */ /* 0x000fe20008100408 */
[----:B------:R-:W-:Y:S05]  /*2b60*/  @P0 BRA `(.L_x_29) ;  /* 0x0000000000040947 */ /* 0x000fea0003800000 */
[----:B------:R-:W-:Y:S01]  /*2b70*/  BPT.TRAP 0x1 ;  /* 0x000000040000795c */ /* 0x000fe20000300000 */
.L_x_29:
[----:B------:R-:W0:Y:S01]  /*2b80*/  LDC R14, c[0x0][0x288] ;  /* 0x0000a200ff0e7b82 */ /* 0x000e220000000800 */
[----:B------:R-:W-:Y:S01]  /*2b90*/  IMAD.SHL.U32 R33, R7, 0x40, RZ ;  /* 0x0000004007217824 */ /* 0x000fe200078e00ff */
[--C-:B------:R-:W-:Y:S01]  /*2ba0*/  SHF.R.U32.HI R10, RZ, 0x2, R0.reuse ;  /* 0x00000002ff0a7819 */ /* 0x100fe20000011600 */
[----:B------:R-:W-:Y:S01]  /*2bb0*/  UIADD3 UR5, UR9, UR5, URZ ;  /* 0x0000000509057290 */ /* 0x000fe2000fffe03f */
[----:B------:R-:W-:Y:S01]  /*2bc0*/  LOP3.LUT R12, R0, 0x60, RZ, 0xc0, !PT ;  /* 0x00000060000c7812 */ /* 0x000fe200078ec0ff */
[----:B------:R-:W-:Y:S01]  /*2bd0*/  IMAD.SHL.U32 R34, R6, 0x100, RZ ;  /* 0x0000010006227824 */ /* 0x000fe200078e00ff */
[----:B------:R-:W-:Y:S01]  /*2be0*/  SHF.R.U32.HI R13, RZ, 0x7, R0 ;  /* 0x00000007ff0d7819 */ /* 0x000fe20000011600 */
[----:B------:R-:W-:Y:S01]  /*2bf0*/  UISETP.GT.U32.AND UP0, UPT, UR5, 0x5, UPT ;  /* 0x000000050500788c */ /* 0x000fe2000bf04070 */
[----:B------:R-:W-:Y:S01]  /*2c00*/  LOP3.LUT R11, R10, 0x7, RZ, 0xc0, !PT ;  /* 0x000000070a0b7812 */ /* 0x000fe200078ec0ff */
[C---:B------:R-:W-:Y:S01]  /*2c10*/  IMAD.SHL.U32 R26, R0.reuse, 0x2, RZ ;  /* 0x00000002001a7824 */ /* 0x040fe200078e00ff */
[----:B------:R-:W-:Y:S01]  /*2c20*/  SHF.R.U32.HI R12, RZ, 0x1, R12 ;  /* 0x00000001ff0c7819 */ /* 0x000fe2000001160c */
[----:B------:R-:W-:Y:S01]  /*2c30*/  ULDC UR12, c[0x0][0x284] ;  /* 0x0000a100000c7ab9 */ /* 0x000fe20000000800 */
[----:B------:R-:W-:Y:S01]  /*2c40*/  LOP3.LUT R10, R13, 0x1, RZ, 0xc0, !PT ;  /* 0x000000010d0a7812 */ /* 0x000fe200078ec0ff */
[----:B------:R-:W-:Y:S01]  /*2c50*/  UISETP.LT.U32.AND UP0, UPT, UR9, 0x6, UP0 ;  /* 0x000000060900788c */ /* 0x000fe20008701070 */
[----:B------:R-:W-:Y:S01]  /*2c60*/  IADD3 R15, RZ, -R12, -R11 ;  /* 0x8000000cff0f7210 */ /* 0x000fe20007ffe80b */
[----:B------:R-:W-:Y:S01]  /*2c70*/  UISETP.GE.U32.AND UP1, UPT, UR9, 0x6, UPT ;  /* 0x000000060900788c */ /* 0x000fe2000bf26070 */
[----:B------:R-:W-:Y:S01]  /*2c80*/  LOP3.LUT R13, R0, 0x3, RZ, 0xc0, !PT ;  /* 0x00000003000d7812 */ /* 0x000fe200078ec0ff */
[C---:B------:R-:W-:Y:S01]  /*2c90*/  IMAD.SHL.U32 R24, R10.reuse, 0x40, RZ ;  /* 0x000000400a187824 */ /* 0x040fe200078e00ff */
[----:B------:R-:W-:Y:S01]  /*2ca0*/  SHF.R.S32.HI R29, RZ, 0x1f, R5 ;  /* 0x0000001fff1d7819 */ /* 0x000fe20000011405 */
[----:B------:R-:W-:Y:S01]  /*2cb0*/  UIMAD.WIDE.U32 UR6, UR5, -0x55555555, URZ ;  /* 0xaaaaaaab050678a5 */ /* 0x000fe2000f8e003f */
[C---:B------:R-:W-:Y:S01]  /*2cc0*/  LOP3.LUT R26, R33.reuse, 0x6, R26, 0xf8, !PT ;  /* 0x00000006211a7812 */ /* 0x040fe200078ef81a */
[----:B------:R-:W-:Y:S01]  /*2cd0*/  USEL UR8, URZ, 0x1, !UP0 ;  /* 0x000000013f087887 */ /* 0x000fe2000c000000 */
[----:B------:R-:W-:Y:S01]  /*2ce0*/  IMAD R15, R10, -0x40, R15 ;  /* 0xffffffc00a0f7824 */ /* 0x000fe200078e020f */
[----:B------:R-:W-:Y:S01]  /*2cf0*/  ULDC.64 UR10, c[0x0][0x5d0] ;  /* 0x00017400000a7ab9 */ /* 0x000fe20000000a00 */
[----:B0-----:R-:W-:Y:S01]  /*2d00*/  ISETP.GE.AND P0, PT, R33, R14, PT ;  /* 0x0000000e2100720c */ /* 0x001fe20003f06270 */
[----:B------:R-:W-:Y:S01]  /*2d10*/  IMAD R10, R13, -0x2, R14 ;  /* 0xfffffffe0d0a7824 */ /* 0x000fe200078e020e */
[----:B------:R-:W-:Y:S01]  /*2d20*/  SHF.R.S32.HI R27, RZ, 0x1f, R26 ;  /* 0x0000001fff1b7819 */ /* 0x000fe2000001141a */
[----:B------:R-:W-:Y:S01]  /*2d30*/  IMAD R14, R29, UR10, RZ ;  /* 0x0000000a1d0e7c24 */ /* 0x000fe2000f8e02ff */
[----:B------:R-:W-:Y:S01]  /*2d40*/  ISETP.GE.OR P0, PT, R34, UR12, P0 ;  /* 0x0000000c22007c0c */ /* 0x000fe20008706670 */
[----:B------:R-:W-:Y:S01]  /*2d50*/  USHF.R.U32.HI UR6, URZ, 0x2, UR7 ;  /* 0x000000023f067899 */ /* 0x000fe20008011607 */
[----:B------:R-:W-:Y:S01]  /*2d60*/  LOP3.LUT R35, R24, 0x40, R11, 0xe2, !PT ;  /* 0x0000004018237812 */ /* 0x000fe200078ee20b */
[----:B------:R-:W-:Y:S01]  /*2d70*/  ULOP3.LUT UR4, UR4, UR8, URZ, 0x3c, !UPT ;  /* 0x0000000804047292 */ /* 0x000fe2000f8e3c3f */
[----:B------:R-:W-:Y:S01]  /*2d80*/  IMAD.WIDE R24, R6, 0x100, RZ ;  /* 0x0000010006187825 */ /* 0x000fe200078e02ff */
[----:B------:R-:W-:Y:S01]  /*2d90*/  UIMAD UR5, UR6, -0x6, UR5 ;  /* 0xfffffffa060578a4 */ /* 0x000fe2000f8e0205 */
[----:B------:R-:W-:Y:S01]  /*2da0*/  IADD3 R34, -R34, UR12, R15 ;  /* 0x0000000c22227c10 */ /* 0x000fe2000fffe10f */
[----:B------:R-:W-:Y:S01]  /*2db0*/  @UP1 ULOP3.LUT UR4, UR4, 0x1, UR6, 0x78, !UPT ;  /* 0x0000000104041892 */ /* 0x000fe2000f8e7806 */
[C---:B------:R-:W-:Y:S01]  /*2dc0*/  IMAD R11, R5.reuse, UR11, R14 ;  /* 0x0000000b050b7c24 */ /* 0x040fe2000f8e020e */
[----:B------:R-:W-:Y:S01]  /*2dd0*/  LOP3.LUT R35, R24, R35, R12, 0xfe, !PT ;  /* 0x0000002318237212 */ /* 0x000fe200078efe0c */
[----:B------:R-:W-:-:S04]  /*2de0*/  IMAD.WIDE.U32 R6, R5, UR10, R26 ;  /* 0x0000000a05067c25 */ /* 0x000fc8000f8e001a */
[----:B------:R-:W-:Y:S02]  /*2df0*/  IMAD.IADD R7, R7, 0x1, R11 ;  /* 0x0000000107077824 */ /* 0x000fe400078e020b */
[----:B------:R-:W-:Y:S02]  /*2e00*/  IMAD.IADD R33, R10, 0x1, -R33 ;  /* 0x000000010a217824 */ /* 0x000fe400078e0a21 */
[----:B------:R-:W-:Y:S01]  /*2e10*/  IMAD.MOV.U32 R32, RZ, RZ, -0x1 ;  /* 0xffffffffff207424 */ /* 0x000fe200078e00ff */
[----:B------:R-:W-:Y:S06]  /*2e20*/  @P0 BRA `(.L_x_31) ;  /* 0x0000004800040947 */ /* 0x000fec0003800000 */
[----:B------:R-:W0:Y:S01]  /*2e30*/  LDC.64 R30, c[0x0][0x5c8] ;  /* 0x00017200ff1e7b82 */ /* 0x000e220000000a00 */
[----:B------:R-:W-:Y:S01]  /*2e40*/  ULDC.64 UR6, c[0x0][0x5c0] ;  /* 0x0001700000067ab9 */ /* 0x000fe20000000a00 */
[----:B------:R-:W-:Y:S01]  /*2e50*/  BSSY B0, `(.L_x_31) ;  /* 0x000047e000007945 */ /* 0x000fe20003800000 */
[-C--:B0-----:R-:W-:Y:S02]  /*2e60*/  IMAD R10, R25, R30.reuse, RZ ;  /* 0x0000001e190a7224 */ /* 0x081fe400078e02ff */
[----:B------:R-:W-:-:S04]  /*2e70*/  IMAD.WIDE.U32 R6, R35, R30, R6 ;  /* 0x0000001e23067225 */ /* 0x000fc800078e0006 */
[----:B------:R-:W-:Y:S01]  /*2e80*/  IMAD R13, R35, R31, R10 ;  /* 0x0000001f230d7224 */ /* 0x000fe200078e020a */
[----:B------:R-:W-:Y:S01]  /*2e90*/  IADD3 R14, P4, R6, UR6, RZ ;  /* 0x00000006060e7c10 */ /* 0x000fe2000ff9e0ff */
[C---:B------:R-:W-:Y:S01]  /*2ea0*/  IMAD.SHL.U32 R11, R30.reuse, 0x80, RZ ;  /* 0x000000801e0b7824 */ /* 0x040fe200078e00ff */
[C---:B------:R-:W-:Y:S01]  /*2eb0*/  LEA R28, P2, R30.reuse, R6, 0x3 ;  /* 0x000000061e1c7211 */ /* 0x040fe200078418ff */
[----:B------:R-:W-:Y:S01]  /*2ec0*/  IMAD.IADD R36, R7, 0x1, R13 ;  /* 0x0000000107247824 */ /* 0x000fe200078e020d */
[----:B------:R-:W-:Y:S02]  /*2ed0*/  SHF.L.U64.HI R7, R30, 0x7, R31 ;  /* 0x000000071e077819 */ /* 0x000fe4000001021f */
[----:B------:R-:W-:Y:S02]  /*2ee0*/  IADD3 R10, P1, P0, R6, UR6, R11 ;  /* 0x00000006060a7c10 */ /* 0x000fe4000f83e00b */
[----:B------:R-:W-:Y:S02]  /*2ef0*/  IADD3.X R15, R36, UR7, RZ, P4, !PT ;  /* 0x00000007240f7c10 */ /* 0x000fe4000a7fe4ff */
[----:B---3-5:R-:W-:-:S02]  /*2f00*/  FSETP.NEU.AND P4, PT, R9, RZ, PT ;  /* 0x000000ff0900720b */ /* 0x028fc40003f8d000 */
[----:B------:R-:W-:Y:S02]  /*2f10*/  LEA.HI.X R30, R30, R36, R31, 0x3, P2 ;  /* 0x000000241e1e7211 */ /* 0x000fe400010f1c1f */
[C---:B------:R-:W-:Y:S02]  /*2f20*/  IADD3 R12, P2, R28.reuse, UR6, RZ ;  /* 0x000000061c0c7c10 */ /* 0x040fe4000ff5e0ff */
[----:B------:R-:W-:Y:S02]  /*2f30*/  IADD3 R6, P5, P6, R28, UR6, R11 ;  /* 0x000000061c067c10 */ /* 0x000fe4000febe00b */
[--C-:B------:R-:W-:Y:S02]  /*2f40*/  IADD3.X R11, R36, UR7, R7.reuse, P1, P0 ;  /* 0x00000007240b7c10 */ /* 0x100fe40008fe0407 */
[C---:B------:R-:W-:Y:S02]  /*2f50*/  IADD3.X R13, R30.reuse, UR7, RZ, P2, !PT ;  /* 0x000000071e0d7c10 */ /* 0x040fe400097fe4ff */
[----:B------:R-:W-:Y:S01]  /*2f60*/  IADD3.X R7, R30, UR7, R7, P5, P6 ;  /* 0x000000071e077c10 */ /* 0x000fe2000afec407 */
[----:B------:R-:W-:Y:S06]  /*2f70*/  @!P4 BRA `(.L_x_32) ;  /* 0x00000034009cc947 */ /* 0x000fec0003800000 */
[----:B------:R-:W-:Y:S01]  /*2f80*/  ULDC.64 UR6, c[0x0][0x5b8] ;  /* 0x00016e0000067ab9 */ /* 0x000fe20000000a00 */
[----:B------:R-:W-:Y:S01]  /*2f90*/  ISETP.GE.AND P0, PT, R34, 0x1, PT ;  /* 0x000000012200780c */ /* 0x000fe20003f06270 */
[----:B------:R-:W-:Y:S01]  /*2fa0*/  IMAD R28, R29, UR6, RZ ;  /* 0x000000061d1c7c24 */ /* 0x000fe2000f8e02ff */
[----:B------:R-:W-:Y:S01]  /*2fb0*/  ULDC.64 UR10, c[0x0][0x5a8] ;  /* 0x00016a00000a7ab9 */ /* 0x000fe20000000a00 */
[----:B------:R-:W-:Y:S01]  /*2fc0*/  IMAD.WIDE.U32 R26, R5, UR6, R26 ;  /* 0x00000006051a7c25 */ /* 0x000fe2000f8e001a */
[----:B------:R-:W-:Y:S01]  /*2fd0*/  ISETP.LT.OR P4, PT, R33, 0x1, !P0 ;  /* 0x000000012100780c */ /* 0x000fe20004781670 */
[----:B------:R-:W-:Y:S02]  /*2fe0*/  BSSY B1, `(.L_x_33) ;  /* 0x000000c000017945 */ /* 0x000fe40003800000 */
[----:B------:R-:W-:Y:S01]  /*2ff0*/  IMAD R5, R5, UR7, R28 ;  /* 0x0000000705057c24 */ /* 0x000fe2000f8e021c */
[----:B------:R-:W-:Y:S02]  /*3000*/  ULDC.64 UR6, c[0x0][0x5b0] ;  /* 0x00016c0000067ab9 */ /* 0x000fe40000000a00 */
[----:B------:R-:W-:-:S02]  /*3010*/  IMAD R30, R25, UR6, RZ ;  /* 0x00000006191e7c24 */ /* 0x000fc4000f8e02ff */
[----:B------:R-:W-:Y:S02]  /*3020*/  IMAD.IADD R27, R27, 0x1, R5 ;  /* 0x000000011b1b7824 */ /* 0x000fe400078e0205 */
[C---:B------:R-:W-:Y:S02]  /*3030*/  IMAD R5, R35.reuse, UR7, R30 ;  /* 0x0000000723057c24 */ /* 0x040fe4000f8e021e */
[----:B------:R-:W-:-:S03]  /*3040*/  IMAD.WIDE.U32 R28, R35, UR6, R26 ;  /* 0x00000006231c7c25 */ /* 0x000fc6000f8e001a */
[----:B------:R-:W-:-:S04]  /*3050*/  IADD3 R28, P1, R28, UR10, RZ ;  /* 0x0000000a1c1c7c10 */ /* 0x000fc8000ff3e0ff */
[--C-:B------:R-:W-:Y:S02]  /*3060*/  IADD3.X R29, R29, UR11, R5.reuse, P1, !PT ;  /* 0x0000000b1d1d7c10 */ /* 0x100fe40008ffe405 */
[----:B------:R-:W-:Y:S01]  /*3070*/  PRMT R5, RZ, 0x7610, R5 ;  /* 0x00007610ff057816 */ /* 0x000fe20000000005 */
[----:B------:R-:W-:Y:S06]  /*3080*/  @P4 BRA `(.L_x_34) ;  /* 0x0000000000044947 */ /* 0x000fec0003800000 */
[----:B------:R0:W5:Y:S02]  /*3090*/  LDG.E.U8 R5, desc[UR16][R28.64] ;  /* 0x000000101c057981 */ /* 0x000164000c1e1100 */
.L_x_34:
[----:B------:R-:W-:Y:S05]  /*30a0*/  BSYNC B1 ;  /* 0x0000000000017941 */ /* 0x000fea0003800000 */
.L_x_33:
[----:B-----5:R-:W-:Y:S01]  /*30b0*/  LOP3.LUT R5, R5, 0xff, RZ, 0xc0, !PT ;  /* 0x000000ff05057812 */ /* 0x020fe200078ec0ff */
[----:B------:R-:W-:Y:S01]  /*30c0*/  BSSY B1, `(.L_x_35) ;  /* 0x000000b000017945 */ /* 0x000fe20003800000 */
[----:B------:R-:W-:Y:S02]  /*30d0*/  ISETP.LT.OR P2, PT, R33, 0x2, !P0 ;  /* 0x000000022100780c */ /* 0x000fe40004741670 */
[----:B------:R-:W-:-:S05]  /*30e0*/  F2FP.F16.E4M3.UNPACK_B R5, R5 ;  /* 0x00000005ff05723e */ /* 0x000fca00020006ff */
[----:B------:R-:W-:Y:S01]  /*30f0*/  HADD2.F32 R30, -RZ, R5.H0_H0 ;  /* 0x20000005ff1e7230 */ /* 0x000fe20000004100 */
[----:B------:R-:W-:-:S04]  /*3100*/  PRMT R5, RZ, 0x7610, R5 ;  /* 0x00007610ff057816 */ /* 0x000fc80000000005 */
[----:B------:R-:W-:-:S04]  /*3110*/  FMUL R30, R30, R9 ;  /* 0x000000091e1e7220 */ /* 0x000fc80000400000 */
[----:B--2---:R-:W-:-:S05]  /*3120*/  FFMA R30, R145, R8, R30 ;  /* 0x00000008911e7223 */ /* 0x004fca000000001e */
[----:B------:R-:W-:-:S05]  /*3130*/  F2FP.SATFINITE.E4M3.F32.PACK_AB_MERGE_C R31, RZ, R30, RZ ;  /* 0x0000001eff1f723e */ /* 0x000fca00048070ff */
[----:B------:R1:W-:Y:S01]  /*3140*/  @!P4 STG.E.U8 desc[UR16][R14.64], R31 ;  /* 0x0000001f0e00c986 */ /* 0x0003e2000c101110 */
[----:B------:R-:W-:Y:S05]  /*3150*/  @P2 BRA `(.L_x_36) ;  /* 0x0000000000042947 */ /* 0x000fea0003800000 */
[----:B------:R2:W5:Y:S02]  /*3160*/  LDG.E.U8 R5, desc[UR16][R28.64+0x1] ;  /* 0x000001101c057981 */ /* 0x000564000c1e1100 */
.L_x_36:
[----:B------:R-:W-:Y:S05]  /*3170*/  BSYNC B1 ;  /* 0x0000000000017941 */ /* 0x000fea0003800000 */
.L_x_35:
[----:B-----5:R-:W-:Y:S01]  /*3180*/  LOP3.LUT R5, R5, 0xff, RZ, 0xc0, !PT ;  /* 0x000000ff05057812 */ /* 0x020fe200078ec0ff */
[----:B------:R-:W-:Y:S01]  /*3190*/  BSSY B1, `(.L_x_37) ;  /* 0x0000013000017945 */ /* 0x000fe20003800000 */
[----:B------:R-:W-:Y:S02]  /*31a0*/  IADD3 R37, P1, R35, 0x8, RZ ;  /* 0x0000000823257810 */ /* 0x000fe40007f3e0ff */
[----:B------:R-:W-:-:S03]  /*31b0*/  F2FP.F16.E4M3.UNPACK_B R5, R5 ;  /* 0x00000005ff05723e */ /* 0x000fc600020006ff */
[----:B-1----:R-:W-:Y:S01]  /*31c0*/  IMAD.X R31, RZ, RZ, R25, P1 ;  /* 0x000000ffff1f7224 */ /* 0x002fe200008e0619 */
[----:B------:R-:W-:Y:S01]  /*31d0*/  ISETP.GE.AND P1, PT, R34, 0x9, PT ;  /* 0x000000092200780c */ /* 0x000fe20003f26270 */
[----:B------:R-:W-:Y:S02]  /*31e0*/  HADD2.F32 R30, -RZ, R5.H0_H0 ;  /* 0x20000005ff1e7230 */ /* 0x000fe40000004100 */
[----:B------:R-:W-:Y:S01]  /*31f0*/  IMAD R36, R31, UR6, RZ ;  /* 0x000000061f247c24 */ /* 0x000fe2000f8e02ff */
[----:B------:R-:W-:Y:S02]  /*3200*/  ISETP.LT.OR P5, PT, R33, 0x1, !P1 ;  /* 0x000000012100780c */ /* 0x000fe40004fa1670 */
[----:B------:R-:W-:Y:S01]  /*3210*/  FMUL R5, R30, R9 ;  /* 0x000000091e057220 */ /* 0x000fe20000400000 */
[----:B------:R-:W-:-:S04]  /*3220*/  IMAD.WIDE.U32 R30, R37, UR6, R26 ;  /* 0x00000006251e7c25 */ /* 0x000fc8000f8e001a */
[----:B------:R-:W-:Y:S01]  /*3230*/  FFMA R5, R140, R8, R5 ;  /* 0x000000088c057223 */ /* 0x000fe20000000005 */
[----:B------:R-:W-:Y:S01]  /*3240*/  IMAD R37, R37, UR7, R36 ;  /* 0x0000000725257c24 */ /* 0x000fe2000f8e0224 */
[----:B------:R-:W-:-:S03]  /*3250*/  IADD3 R30, P4, R30, UR10, RZ ;  /* 0x0000000a1e1e7c10 */ /* 0x000fc6000ff9e0ff */
[----:B------:R-:W-:Y:S02]  /*3260*/  F2FP.SATFINITE.E4M3.F32.PACK_AB_MERGE_C R39, RZ, R5, RZ ;  /* 0x00000005ff27723e */ /* 0x000fe400048070ff */
[----:B------:R-:W-:Y:S02]  /*3270*/  IADD3.X R31, R31, UR11, R37, P4, !PT ;  /* 0x0000000b1f1f7c10 */ /* 0x000fe4000a7fe425 */
[----:B------:R-:W-:Y:S01]  /*3280*/  PRMT R5, RZ, 0x7610, R5 ;  /* 0x00007610ff057816 */ /* 0x000fe20000000005 */
[----:B------:R1:W-:Y:S01]  /*3290*/  @!P2 STG.E.U8 desc[UR16][R14.64+0x1], R39 ;  /* 0x000001270e00a986 */ /* 0x0003e2000c101110 */
[----:B------:R-:W-:Y:S05]  /*32a0*/  @P5 BRA `(.L_x_38) ;  /* 0x0000000000045947 */ /* 0x000fea0003800000 */
[----:B------:R3:W5:Y:S02]  /*32b0*/  LDG.E.U8 R5, desc[UR16][R30.64] ;  /* 0x000000101e057981 */ /* 0x000764000c1e1100 */
.L_x_38:
[----:B------:R-:W-:Y:S05]  /*32c0*/  BSYNC B1 ;  /* 0x0000000000017941 */ /* 0x000fea0003800000 */
.L_x_37:
[----:B-----5:R-:W-:Y:S01]  /*32d0*/  LOP3.LUT R5, R5, 0xff, RZ, 0xc0, !PT ;  /* 0x000000ff05057812 */ /* 0x020fe200078ec0ff */
[----:B------:R-:W-:Y:S01]  /*32e0*/  BSSY B1, `(.L_x_39) ;  /* 0x000000b000017945 */ /* 0x000fe20003800000 */
[----:B------:R-:W-:Y:S02]  /*32f0*/  ISETP.LT.OR P2, PT, R33, 0x2, !P1 ;  /* 0x000000022100780c */ /* 0x000fe40004f41670 */
[----:B------:R-:W-:-:S05]  /*3300*/  F2FP.F16.E4M3.UNPACK_B R5, R5 ;  /* 0x00000005ff05723e */ /* 0x000fca00020006ff */
[----:B------:R-:W-:Y:S01]  /*3310*/  HADD2.F32 R36, -RZ, R5.H0_H0 ;  /* 0x20000005ff247230 */ /* 0x000fe20000004100 */
[----:B------:R-:W-:-:S04]  /*3320*/  PRMT R5, RZ, 0x7610, R5 ;  /* 0x00007610ff057816 */ /* 0x000fc80000000005 */
[----:B------:R-:W-:-:S04]  /*3330*/  FMUL R36, R36, R9 ;  /* 0x0000000924247220 */ /* 0x000fc80000400000 */
[----:B------:R-:W-:-:S05]  /*3340*/  FFMA R36, R143, R8, R36 ;  /* 0x000000088f247223 */ /* 0x000fca0000000024 */
[----:B------:R-:W-:-:S05]  /*3350*/  F2FP.SATFINITE.E4M3.F32.PACK_AB_MERGE_C R37, RZ, R36, RZ ;  /* 0x00000024ff25723e */ /* 0x000fca00048070ff */
[----:B------:R4:W-:Y:S01]  /*3360*/  @!P5 STG.E.U8 desc[UR16][R12.64], R37 ;  /* 0x000000250c00d986 */ /* 0x0009e2000c101110 */
[----:B------:R-:W-:Y:S05]  /*3370*/  @P2 BRA `(.L_x_40) ;  /* 0x0000000000042947 */ /* 0x000fea0003800000 */
[----:B------:R0:W5:Y:S02]  /*3380*/  LDG.E.U8 R5, desc[UR16][R30.64+0x1] ;  /* 0x000001101e057981 */ /* 0x000164000c1e1100 */
.L_x_40:
[----:B------:R-:W-:Y:S05]  /*3390*/  BSYNC B1 ;  /* 0x0000000000017941 */ /* 0x000fea0003800000 */
.L_x_39:
[----:B-----5:R-:W-:Y:S01]  /*33a0*/  LOP3.LUT R5, R5, 0xff, RZ, 0xc0, !PT ;  /* 0x000000ff05057812 */ /* 0x020fe200078ec0ff */
[----:B------:R-:W-:Y:S01]  /*33b0*/  BSSY B1, `(.L_x_41) ;  /* 0x000000b000017945 */ /* 0x000fe20003800000 */
[----:B------:R-:W-:Y:S02]  /*33c0*/  ISETP.LT.OR P4, PT, R33, 0x9, !P0 ;  /* 0x000000092100780c */ /* 0x000fe40004781670 */
[----:B------:R-:W-:-:S05]  /*33d0*/  F2FP.F16.E4M3.UNPACK_B R5, R5 ;  /* 0x00000005ff05723e */ /* 0x000fca00020006ff */
[----:B------:R-:W-:-:S05]  /*33e0*/  HADD2.F32 R36, -RZ, R5.H0_H0 ;  /* 0x20000005ff247230 */ /* 0x000fca0000004100 */
[----:B------:R-:W-:-:S04]  /*33f0*/  FMUL R5, R36, R9 ;  /* 0x0000000924057220 */ /* 0x000fc80000400000 */
[----:B------:R-:W-:-:S05]  /*3400*/  FFMA R5, R138, R8, R5 ;  /* 0x000000088a057223 */ /* 0x000fca0000000005 */
[----:B----4-:R-:W-:Y:S02]  /*3410*/  F2FP.SATFINITE.E4M3.F32.PACK_AB_MERGE_C R37, RZ, R5, RZ ;  /* 0x00000005ff25723e */ /* 0x010fe400048070ff */
[----:B------:R-:W-:-:S03]  /*3420*/  PRMT R5, RZ, 0x7610, R5 ;  /* 0x00007610ff057816 */ /* 0x000fc60000000005 */
[----:B------:R4:W-:Y:S01]  /*3430*/  @!P2 STG.E.U8 desc[UR16][R12.64+0x1], R37 ;  /* 0x000001250c00a986 */ /* 0x0009e2000c101110 */
[----:B------:R-:W-:Y:S05]  /*3440*/  @P4 BRA `(.L_x_42) ;  /* 0x0000000000044947 */ /* 0x000fea0003800000 */
[----:B------:R0:W5:Y:S02]  /*3450*/  LDG.E.U8 R5, desc[UR16][R28.64+0x8] ;  /* 0x000008101c057981 */ /* 0x000164000c1e1100 */
.L_x_42:
[----:B------:R-:W-:Y:S05]  /*3460*/  BSYNC B1 ;  /* 0x0000000000017941 */ /* 0x000fea0003800000 */
.L_x_41:
        /* <DEDUP_REMOVED lines=8> */
[----:B----4-:R-:W-:-:S05]  /*34f0*/  F2FP.SATFINITE.E4M3.F32.PACK_AB_MERGE_C R37, RZ, R36, RZ ;  /* 0x00000024ff25723e */ /* 0x010fca00048070ff */
[----:B------:R4:W-:Y:S01]  /*3500*/  @!P4 STG.E.U8 desc[UR16][R14.64+0x8], R37 ;  /* 0x000008250e00c986 */ /* 0x0009e2000c101110 */
[----:B------:R-:W-:Y:S05]  /*3510*/  @P2 BRA `(.L_x_44) ;  /* 0x0000000000042947 */ /* 0x000fea0003800000 */
[----:B------:R0:W5:Y:S02]  /*3520*/  LDG.E.U8 R5, desc[UR16][R28.64+0x9] ;  /* 0x000009101c057981 */ /* 0x000164000c1e1100 */
.L_x_44:
[----:B------:R-:W-:Y:S05]  /*3530*/  BSYNC B1 ;  /* 0x0000000000017941 */ /* 0x000fea0003800000 */
.L_x_43:
        /* <DEDUP_REMOVED lines=12> */
.L_x_46:
[----:B------:R-:W-:Y:S05]  /*3600*/  BSYNC B1 ;  /* 0x0000000000017941 */ /* 0x000fea0003800000 */
.L_x_45:
        /* <DEDUP_REMOVED lines=12> */
.L_x_48:
[----:B------:R-:W-:Y:S05]  /*36d0*/  BSYNC B1 ;  /* 0x0000000000017941 */ /* 0x000fea0003800000 */
.L_x_47:
        /* <DEDUP_REMOVED lines=12> */
.L_x_50:
[----:B------:R-:W-:Y:S05]  /*37a0*/  BSYNC B1 ;  /* 0x0000000000017941 */ /* 0x000fea0003800000 */
.L_x_49:
        /* <DEDUP_REMOVED lines=12> */
.L_x_52:
[----:B------:R-:W-:Y:S05]  /*3870*/  BSYNC B1 ;  /* 0x0000000000017941 */ /* 0x000fea0003800000 */
.L_x_51:
        /* <DEDUP_REMOVED lines=12> */
.L_x_54:
[----:B------:R-:W-:Y:S05]  /*3940*/  BSYNC B1 ;  /* 0x0000000000017941 */ /* 0x000fea0003800000 */
.L_x_53:
        /* <DEDUP_REMOVED lines=12> */
.L_x_56:
[----:B------:R-:W-:Y:S05]  /*3a10*/  BSYNC B1 ;  /* 0x0000000000017941 */ /* 0x000fea0003800000 */
.L_x_55:
        /* <DEDUP_REMOVED lines=12> */
.L_x_58:
[----:B------:R-:W-:Y:S05]  /*3ae0*/  BSYNC B1 ;  /* 0x0000000000017941 */ /* 0x000fea0003800000 */
.L_x_57:
        /* <DEDUP_REMOVED lines=12> */
.L_x_60:
[----:B------:R-:W-:Y:S05]  /*3bb0*/  BSYNC B1 ;  /* 0x0000000000017941 */ /* 0x000fea0003800000 */
.L_x_59:
        /* <DEDUP_REMOVED lines=12> */
.L_x_62:
[----:B------:R-:W-:Y:S05]  /*3c80*/  BSYNC B1 ;  /* 0x0000000000017941 */ /* 0x000fea0003800000 */
.L_x_61:
        /* <DEDUP_REMOVED lines=12> */
.L_x_64:
[----:B------:R-:W-:Y:S05]  /*3d50*/  BSYNC B1 ;  /* 0x0000000000017941 */ /* 0x000fea0003800000 */
.L_x_63:
        /* <DEDUP_REMOVED lines=12> */
.L_x_66:
[----:B------:R-:W-:Y:S05]  /*3e20*/  BSYNC B1 ;  /* 0x0000000000017941 */ /* 0x000fea0003800000 */
.L_x_65:
        /* <DEDUP_REMOVED lines=12> */
.L_x_68:
[----:B------:R-:W-:Y:S05]  /*3ef0*/  BSYNC B1 ;  /* 0x0000000000017941 */ /* 0x000fea0003800000 */
.L_x_67:
        /* <DEDUP_REMOVED lines=12> */
.L_x_70:
[----:B------:R-:W-:Y:S05]  /*3fc0*/  BSYNC B1 ;  /* 0x0000000000017941 */ /* 0x000fea0003800000 */
.L_x_69:
        /* <DEDUP_REMOVED lines=12> */
.L_x_72:
[----:B------:R-:W-:Y:S05]  /*4090*/  BSYNC B1 ;  /* 0x0000000000017941 */ /* 0x000fea0003800000 */
.L_x_71:
        /* <DEDUP_REMOVED lines=12> */
.L_x_74:
[----:B------:R-:W-:Y:S05]  /*4160*/  BSYNC B1 ;  /* 0x0000000000017941 */ /* 0x000fea0003800000 */
.L_x_73:
        /* <DEDUP_REMOVED lines=12> */
.L_x_76:
[----:B------:R-:W-:Y:S05]  /*4230*/  BSYNC B1 ;  /* 0x0000000000017941 */ /* 0x000fea0003800000 */
.L_x_75:
        /* <DEDUP_REMOVED lines=12> */
.L_x_78:
[----:B------:R-:W-:Y:S05]  /*4300*/  BSYNC B1 ;  /* 0x0000000000017941 */ /* 0x000fea0003800000 */
.L_x_77:
        /* <DEDUP_REMOVED lines=12> */
.L_x_80:
[----:B------:R-:W-:Y:S05]  /*43d0*/  BSYNC B1 ;  /* 0x0000000000017941 */ /* 0x000fea0003800000 */
.L_x_79:
        /* <DEDUP_REMOVED lines=12> */
.L_x_82:
[----:B------:R-:W-:Y:S05]  /*44a0*/  BSYNC B1 ;  /* 0x0000000000017941 */ /* 0x000fea0003800000 */
.L_x_81:
        /* <DEDUP_REMOVED lines=12> */
.L_x_84:
[----:B------:R-:W-:Y:S05]  /*4570*/  BSYNC B1 ;  /* 0x0000000000017941 */ /* 0x000fea0003800000 */
.L_x_83:
        /* <DEDUP_REMOVED lines=12> */
.L_x_86:
[----:B------:R-:W-:Y:S05]  /*4640*/  BSYNC B1 ;  /* 0x0000000000017941 */ /* 0x000fea0003800000 */
.L_x_85:
        /* <DEDUP_REMOVED lines=12> */
.L_x_88:
[----:B------:R-:W-:Y:S05]  /*4710*/  BSYNC B1 ;  /* 0x0000000000017941 */ /* 0x000fea0003800000 */
.L_x_87:
        /* <DEDUP_REMOVED lines=12> */
.L_x_90:
[----:B------:R-:W-:Y:S05]  /*47e0*/  BSYNC B1 ;  /* 0x0000000000017941 */ /* 0x000fea0003800000 */
.L_x_89:
        /* <DEDUP_REMOVED lines=12> */
.L_x_92:
[----:B------:R-:W-:Y:S05]  /*48b0*/  BSYNC B1 ;  /* 0x0000000000017941 */ /* 0x000fea0003800000 */
.L_x_91:
[----:B-----5:R-:W-:Y:S01]  /*48c0*/  LOP3.LUT R5, R5, 0xff, RZ, 0xc0, !PT ;  /* 0x000000ff05057812 */ /* 0x020fe200078ec0ff */
[----:B------:R-:W-:Y:S01]  /*48d0*/  BSSY B1, `(.L_x_93) ;  /* 0x000000b000017945 */ /* 0x000fe20003800000 */
[----:B------:R-:W-:Y:S02]  /*48e0*/  ISETP.LT.OR P2, PT, R33, 0x39, !P1 ;  /* 0x000000392100780c */ /* 0x000fe40004f41670 */
[----:B------:R-:W-:-:S05]  /*48f0*/  F2FP.F16.E4M3.UNPACK_B R5, R5 ;  /* 0x00000005ff05723e */ /* 0x000fca00020006ff */
[----:B0-2---:R-:W-:-:S05]  /*4900*/  HADD2.F32 R28, -RZ, R5.H0_H0 ;  /* 0x20000005ff1c7230 */ /* 0x005fca0000004100 */
[----:B------:R-:W-:-:S04]  /*4910*/  FMUL R5, R28, R9 ;  /* 0x000000091c057220 */ /* 0x000fc80000400000 */
[----:B------:R-:W-:-:S05]  /*4920*/  FFMA R5, R112, R8, R5 ;  /* 0x0000000870057223 */ /* 0x000fca0000000005 */
[----:B------:R-:W-:Y:S02]  /*4930*/  F2FP.SATFINITE.E4M3.F32.PACK_AB_MERGE_C R29, RZ, R5, RZ ;  /* 0x00000005ff1d723e */ /* 0x000fe400048070ff */
[----:B------:R-:W-:-:S03]  /*4940*/  PRMT R5, RZ, 0x7610, R5 ;  /* 0x00007610ff057816 */ /* 0x000fc60000000005 */
[----:B------:R0:W-:Y:S01]  /*4950*/  @!P0 STG.E.U8 desc[UR16][R14.64+0x39], R29 ;  /* 0x0000391d0e008986 */ /* 0x0001e2000c101110 */
[----:B------:R-:W-:Y:S05]  /*4960*/  @P2 BRA `(.L_x_94) ;  /* 0x0000000000042947 */ /* 0x000fea0003800000 */
[----:B------:R2:W5:Y:S02]  /*4970*/  LDG.E.U8 R5, desc[UR16][R30.64+0x38] ;  /* 0x000038101e057981 */ /* 0x000564000c1e1100 */
.L_x_94:
[----:B------:R-:W-:Y:S05]  /*4980*/  BSYNC B1 ;  /* 0x0000000000017941 */ /* 0x000fea0003800000 */
.L_x_93:
[----:B-----5:R-:W-:Y:S01]  /*4990*/  LOP3.LUT R5, R5, 0xff, RZ, 0xc0, !PT ;  /* 0x000000ff05057812 */ /* 0x020fe200078ec0ff */
[----:B------:R-:W-:Y:S01]  /*49a0*/  BSSY B1, `(.L_x_95) ;  /* 0x000000b000017945 */ /* 0x000fe20003800000 */
[----:B------:R-:W-:Y:S02]  /*49b0*/  ISETP.LT.OR P1, PT, R33, 0x3a, !P1 ;  /* 0x0000003a2100780c */ /* 0x000fe40004f21670 */
[----:B------:R-:W-:-:S05]  /*49c0*/  F2FP.F16.E4M3.UNPACK_B R5, R5 ;  /* 0x00000005ff05723e */ /* 0x000fca00020006ff */
[----:B01--4-:R-:W-:Y:S01]  /*49d0*/  HADD2.F32 R14, -RZ, R5.H0_H0 ;  /* 0x20000005ff0e7230 */ /* 0x013fe20000004100 */
[----:B------:R-:W-:-:S04]  /*49e0*/  PRMT R5, RZ, 0x7610, R5 ;  /* 0x00007610ff057816 */ /* 0x000fc80000000005 */
[----:B------:R-:W-:-:S04]  /*49f0*/  FMUL R14, R14, R9 ;  /* 0x000000090e0e7220 */ /* 0x000fc80000400000 */
[----:B------:R-:W-:-:S05]  /*4a00*/  FFMA R14, R115, R8, R14 ;  /* 0x00000008730e7223 */ /* 0x000fca000000000e */
[----:B------:R-:W-:-:S05]  /*4a10*/  F2FP.SATFINITE.E4M3.F32.PACK_AB_MERGE_C R15, RZ, R14, RZ ;  /* 0x0000000eff0f723e */ /* 0x000fca00048070ff */
[----:B------:R0:W-:Y:S01]  /*4a20*/  @!P2 STG.E.U8 desc[UR16][R12.64+0x38], R15 ;  /* 0x0000380f0c00a986 */ /* 0x0001e2000c101110 */
[----:B------:R-:W-:Y:S05]  /*4a30*/  @P1 BRA `(.L_x_96) ;  /* 0x0000000000041947 */ /* 0x000fea0003800000 */
[----:B------:R1:W5:Y:S02]  /*4a40*/  LDG.E.U8 R5, desc[UR16][R30.64+0x39] ;  /* 0x000039101e057981 */ /* 0x000364000c1e1100 */
.L_x_96:
[----:B------:R-:W-:Y:S05]  /*4a50*/  BSYNC B1 ;  /* 0x0000000000017941 */ /* 0x000fea0003800000 */
.L_x_95:
[----:B-----5:R-:W-:Y:S01]  /*4a60*/  LOP3.LUT R5, R5, 0xff, RZ, 0xc0, !PT ;  /* 0x000000ff05057812 */ /* 0x020fe200078ec0ff */
[----:B------:R-:W-:Y:S01]  /*4a70*/  BSSY B1, `(.L_x_97) ;  /* 0x0000013000017945 */ /* 0x000fe20003800000 */
[----:B------:R-:W-:Y:S02]  /*4a80*/  IADD3 R29, P0, R35, 0x80, RZ ;  /* 0x00000080231d7810 */ /* 0x000fe40007f1e0ff */
[----:B------:R-:W-:-:S03]  /*4a90*/  F2FP.F16.E4M3.UNPACK_B R5, R5 ;  /* 0x00000005ff05723e */ /* 0x000fc600020006ff */
[----:B0-----:R-:W-:Y:S01]  /*4aa0*/  IMAD.X R15, RZ, RZ, R25, P0 ;  /* 0x000000ffff0f7224 */ /* 0x001fe200000e0619 */
        /* <DEDUP_REMOVED lines=9> */
[----:B-123--:R-:W-:Y:S02]  /*4b40*/  F2FP.SATFINITE.E4M3.F32.PACK_AB_MERGE_C R31, RZ, R5, RZ ;  /* 0x00000005ff1f723e */ /* 0x00efe400048070ff */
[----:B------:R-:W-:Y:S02]  /*4b50*/  IADD3.X R15, R15, UR11, R29, P2, !PT ;  /* 0x0000000b0f0f7c10 */ /* 0x000fe400097fe41d */
[----:B------:R-:W-:Y:S01]  /*4b60*/  PRMT R5, RZ, 0x7610, R5 ;  /* 0x00007610ff057816 */ /* 0x000fe20000000005 */
[----:B------:R0:W-:Y:S01]  /*4b70*/  @!P1 STG.E.U8 desc[UR16][R12.64+0x39], R31 ;  /* 0x0000391f0c009986 */ /* 0x0001e2000c101110 */
[----:B------:R-:W-:Y:S05]  /*4b80*/  @P4 BRA `(.L_x_98) ;  /* 0x0000000000044947 */ /* 0x000fea0003800000 */
[----:B------:R1:W5:Y:S02]  /*4b90*/  LDG.E.U8 R5, desc[UR16][R14.64] ;  /* 0x000000100e057981 */ /* 0x000364000c1e1100 */
.L_x_98:
[----:B------:R-:W-:Y:S05]  /*4ba0*/  BSYNC B1 ;  /* 0x0000000000017941 */ /* 0x000fea0003800000 */
.L_x_97:
[----:B-----5:R-:W-:Y:S01]  /*4bb0*/  LOP3.LUT R5, R5, 0xff, RZ, 0xc0, !PT ;  /* 0x000000ff05057812 */ /* 0x020fe200078ec0ff */
[----:B------:R-:W-:Y:S01]  /*4bc0*/  BSSY B1, `(.L_x_99) ;  /* 0x000000b000017945 */ /* 0x000fe20003800000 */
[----:B------:R-:W-:Y:S02]  /*4bd0*/  ISETP.LT.OR P2, PT, R33, 0x2, !P0 ;  /* 0x000000022100780c */ /* 0x000fe40004741670 */
[----:B------:R-:W-:-:S05]  /*4be0*/  F2FP.F16.E4M3.UNPACK_B R5, R5 ;  /* 0x00000005ff05723e */ /* 0x000fca00020006ff */
[----:B0-----:R-:W-:Y:S01]  /*4bf0*/  HADD2.F32 R12, -RZ, R5.H0_H0 ;  /* 0x20000005ff0c7230 */ /* 0x001fe20000004100 */
[----:B------:R-:W-:-:S04]  /*4c00*/  PRMT R5, RZ, 0x7610, R5 ;  /* 0x00007610ff057816 */ /* 0x000fc80000000005 */
[----:B------:R-:W-:-:S04]  /*4c10*/  FMUL R12, R12, R9 ;  /* 0x000000090c0c7220 */ /* 0x000fc80000400000 */
[----:B------:R-:W-:-:S05]  /*4c20*/  FFMA R12, R113, R8, R12 ;  /* 0x00000008710c7223 */ /* 0x000fca000000000c */
[----:B------:R-:W-:-:S05]  /*4c30*/  F2FP.SATFINITE.E4M3.F32.PACK_AB_MERGE_C R13, RZ, R12, RZ ;  /* 0x0000000cff0d723e */ /* 0x000fca00048070ff */
[----:B------:R0:W-:Y:S01]  /*4c40*/  @!P4 STG.E.U8 desc[UR16][R10.64], R13 ;  /* 0x0000000d0a00c986 */ /* 0x0001e2000c101110 */
[----:B------:R-:W-:Y:S05]  /*4c50*/  @P2 BRA `(.L_x_100) ;  /* 0x0000000000042947 */ /* 0x000fea0003800000 */
[----:B------:R2:W5:Y:S02]  /*4c60*/  LDG.E.U8 R5, desc[UR16][R14.64+0x1] ;  /* 0x000001100e057981 */ /* 0x000564000c1e1100 */
.L_x_100:
[----:B------:R-:W-:Y:S05]  /*4c70*/  BSYNC B1 ;  /* 0x0000000000017941 */ /* 0x000fea0003800000 */
.L_x_99:
[----:B-----5:R-:W-:Y:S01]  /*4c80*/  LOP3.LUT R5, R5, 0xff, RZ, 0xc0, !PT ;  /* 0x000000ff05057812 */ /* 0x020fe200078ec0ff */
[----:B------:R-:W-:Y:S01]  /*4c90*/  BSSY B1, `(.L_x_101) ;  /* 0x0000013000017945 */ /* 0x000fe20003800000 */
[----:B------:R-:W-:Y:S02]  /*4ca0*/  IADD3 R35, P1, R35, 0x88, RZ ;  /* 0x0000008823237810 */ /* 0x000fe40007f3e0ff */
[----:B------:R-:W-:-:S03]  /*4cb0*/  F2FP.F16.E4M3.UNPACK_B R5, R5 ;  /* 0x00000005ff05723e */ /* 0x000fc600020006ff */
[----:B------:R-:W-:Y:S01]  /*4cc0*/  IMAD.X R24, RZ, RZ, R25, P1 ;  /* 0x000000ffff187224 */ /* 0x000fe200008e0619 */
[----:B------:R-:W-:Y:S01]  /*4cd0*/  ISETP.GE.AND P1, PT, R34, 0x89, PT ;  /* 0x000000892200780c */ /* 0x000fe20003f26270 */
[----:B------:R-:W-:Y:S02]  /*4ce0*/  HADD2.F32 R12, -RZ, R5.H0_H0 ;  /* 0x20000005ff0c7230 */ /* 0x000fe40000004100 */
[----:B------:R-:W-:Y:S01]  /*4cf0*/  IMAD R24, R24, UR6, RZ ;  /* 0x0000000618187c24 */ /* 0x000fe2000f8e02ff */
[----:B------:R-:W-:Y:S01]  /*4d00*/  ISETP.LT.OR P5, PT, R33, 0x1, !P1 ;  /* 0x000000012100780c */ /* 0x000fe20004fa1670 */
[----:B------:R-:W-:-:S04]  /*4d10*/  IMAD.WIDE.U32 R26, R35, UR6, R26 ;  /* 0x00000006231a7c25 */ /* 0x000fc8000f8e001a */
[----:B------:R-:W-:Y:S01]  /*4d20*/  FMUL R5, R12, R9 ;  /* 0x000000090c057220 */ /* 0x000fe20000400000 */
[----:B------:R-:W-:-:S03]  /*4d30*/  IMAD R35, R35, UR7, R24 ;  /* 0x0000000723237c24 */ /* 0x000fc6000f8e0218 */
[----:B------:R-:W-:Y:S01]  /*4d40*/  FFMA R5, R108, R8, R5 ;  /* 0x000000086c057223 */ /* 0x000fe20000000005 */
[----:B------:R-:W-:-:S04]  /*4d50*/  IADD3 R12, P4, R26, UR10, RZ ;  /* 0x0000000a1a0c7c10 */ /* 0x000fc8000ff9e0ff */
[----:B------:R-:W-:Y:S02]  /*4d60*/  F2FP.SATFINITE.E4M3.F32.PACK_AB_MERGE_C R25, RZ, R5, RZ ;  /* 0x00000005ff19723e */ /* 0x000fe400048070ff */
[----:B0-----:R-:W-:Y:S02]  /*4d70*/  IADD3.X R13, R27, UR11, R35, P4, !PT ;  /* 0x0000000b1b0d7c10 */ /* 0x001fe4000a7fe423 */
[----:B------:R-:W-:Y:S01]  /*4d80*/  PRMT R5, RZ, 0x7610, R5 ;  /* 0x00007610ff057816 */ /* 0x000fe20000000005 */
[----:B------:R0:W-:Y:S01]  /*4d90*/  @!P2 STG.E.U8 desc[UR16][R10.64+0x1], R25 ;  /* 0x000001190a00a986 */ /* 0x0001e2000c101110 */
[----:B------:R-:W-:Y:S05]  /*4da0*/  @P5 BRA `(.L_x_102) ;  /* 0x0000000000045947 */ /* 0x000fea0003800000 */
[----:B------:R3:W5:Y:S02]  /*4db0*/  LDG.E.U8 R5, desc[UR16][R12.64] ;  /* 0x000000100c057981 */ /* 0x000764000c1e1100 */
.L_x_102:
[----:B------:R-:W-:Y:S05]  /*4dc0*/  BSYNC B1 ;  /* 0x0000000000017941 */ /* 0x000fea0003800000 */
.L_x_101:
        /* <DEDUP_REMOVED lines=8> */
[----:B0-----:R-:W-:-:S05]  /*4e50*/  F2FP.SATFINITE.E4M3.F32.PACK_AB_MERGE_C R25, RZ, R24, RZ ;  /* 0x00000018ff19723e */ /* 0x001fca00048070ff */
[----:B------:R0:W-:Y:S01]  /*4e60*/  @!P5 STG.E.U8 desc[UR16][R6.64], R25 ;  /* 0x000000190600d986 */ /* 0x0001e2000c101110 */
[----:B------:R-:W-:Y:S05]  /*4e70*/  @P2 BRA `(.L_x_104) ;  /* 0x0000000000042947 */ /* 0x000fea0003800000 */
[----:B------:R4:W5:Y:S02]  /*4e80*/  LDG.E.U8 R5, desc[UR16][R12.64+0x1] ;  /* 0x000001100c057981 */ /* 0x000964000c1e1100 */
.L_x_104:
[----:B------:R-:W-:Y:S05]  /*4e90*/  BSYNC B1 ;  /* 0x0000000000017941 */ /* 0x000fea0003800000 */
.L_x_103:
[----:B-----5:R-:W-:Y:S01]  /*4ea0*/  LOP3.LUT R5, R5, 0xff, RZ, 0xc0, !PT ;  /* 0x000000ff05057812 */ /* 0x020fe200078ec0ff */
[----:B------:R-:W-:Y:S01]  /*4eb0*/  BSSY B1, `(.L_x_105) ;  /* 0x000000b000017945 */ /* 0x000fe20003800000 */
[----:B------:R-:W-:Y:S02]  /*4ec0*/  ISETP.LT.OR P4, PT, R33, 0x9, !P0 ;  /* 0x000000092100780c */ /* 0x000fe40004781670 */
[----:B------:R-:W-:-:S05]  /*4ed0*/  F2FP.F16.E4M3.UNPACK_B R5, R5 ;  /* 0x00000005ff05723e */ /* 0x000fca00020006ff */
[----:B------:R-:W-:-:S05]  /*4ee0*/  HADD2.F32 R24, -RZ, R5.H0_H0 ;  /* 0x20000005ff187230 */ /* 0x000fca0000004100 */
[----:B------:R-:W-:-:S04]  /*4ef0*/  FMUL R5, R24, R9 ;  /* 0x0000000918057220 */ /* 0x000fc80000400000 */
[----:B------:R-:W-:-:S05]  /*4f00*/  FFMA R5, R106, R8, R5 ;  /* 0x000000086a057223 */ /* 0x000fca0000000005 */
[----:B0-----:R-:W-:Y:S02]  /*4f10*/  F2FP.SATFINITE.E4M3.F32.PACK_AB_MERGE_C R25, RZ, R5, RZ ;  /* 0x00000005ff19723e */ /* 0x001fe400048070ff */
[----:B------:R-:W-:-:S03]  /*4f20*/  PRMT R5, RZ, 0x7610, R5 ;  /* 0x00007610ff057816 */ /* 0x000fc60000000005 */
[----:B------:R0:W-:Y:S01]  /*4f30*/  @!P2 STG.E.U8 desc[UR16][R6.64+0x1], R25 ;  /* 0x000001190600a986 */ /* 0x0001e2000c101110 */
[----:B------:R-:W-:Y:S05]  /*4f40*/  @P4 BRA `(.L_x_106) ;  /* 0x0000000000044947 */ /* 0x000fea0003800000 */
[----:B------:R0:W5:Y:S02]  /*4f50*/  LDG.E.U8 R5, desc[UR16][R14.64+0x8] ;  /* 0x000008100e057981 */ /* 0x000164000c1e1100 */
.L_x_106:
[----:B------:R-:W-:Y:S05]  /*4f60*/  BSYNC B1 ;  /* 0x0000000000017941 */ /* 0x000fea0003800000 */
.L_x_105:
        /* <DEDUP_REMOVED lines=12> */
.L_x_108:
[----:B------:R-:W-:Y:S05]  /*5030*/  BSYNC B1 ;  /* 0x0000000000017941 */ /* 0x000fea0003800000 */
.L_x_107:
        /* <DEDUP_REMOVED lines=12> */
.L_x_110:
[----:B------:R-:W-:Y:S05]  /*5100*/  BSYNC B1 ;  /* 0x0000000000017941 */ /* 0x000fea0003800000 */
.L_x_109:
        /* <DEDUP_REMOVED lines=12> */
.L_x_112:
[----:B------:R-:W-:Y:S05]  /*51d0*/  BSYNC B1 ;  /* 0x0000000000017941 */ /* 0x000fea0003800000 */
.L_x_111:
        /* <DEDUP_REMOVED lines=12> */
.L_x_114:
[----:B------:R-:W-:Y:S05]  /*52a0*/  BSYNC B1 ;  /* 0x0000000000017941 */ /* 0x000fea0003800000 */
.L_x_113:
        /* <DEDUP_REMOVED lines=12> */
.L_x_116:
[----:B------:R-:W-:Y:S05]  /*5370*/  BSYNC B1 ;  /* 0x0000000000017941 */ /* 0x000fea0003800000 */
.L_x_115:
        /* <DEDUP_REMOVED lines=12> */
.L_x_118:
[----:B------:R-:W-:Y:S05]  /*5440*/  BSYNC B1 ;  /* 0x0000000000017941 */ /* 0x000fea0003800000 */
.L_x_117:
        /* <DEDUP_REMOVED lines=12> */
.L_x_120:
[----:B------:R-:W-:Y:S05]  /*5510*/  BSYNC B1 ;  /* 0x0000000000017941 */ /* 0x000fea0003800000 */
.L_x_119:
        /* <DEDUP_REMOVED lines=12> */
.L_x_122:
[----:B------:R-:W-:Y:S05]  /*55e0*/  BSYNC B1 ;  /* 0x0000000000017941 */ /* 0x000fea0003800000 */
.L_x_121:
        /* <DEDUP_REMOVED lines=12> */
.L_x_124:
[----:B------:R-:W-:Y:S05]  /*56b0*/  BSYNC B1 ;  /* 0x0000000000017941 */ /* 0x000fea0003800000 */
.L_x_123:
        /* <DEDUP_REMOVED lines=12> */
.L_x_126:
[----:B------:R-:W-:Y:S05]  /*5780*/  BSYNC B1 ;  /* 0x0000000000017941 */ /* 0x000fea0003800000 */
.L_x_125:
        /* <DEDUP_REMOVED lines=12> */
.L_x_128:
[----:B------:R-:W-:Y:S05]  /*5850*/  BSYNC B1 ;  /* 0x0000000000017941 */ /* 0x000fea0003800000 */
.L_x_127:
        /* <DEDUP_REMOVED lines=12> */
.L_x_130:
[----:B------:R-:W-:Y:S05]  /*5920*/  BSYNC B1 ;  /* 0x0000000000017941 */ /* 0x000fea0003800000 */
.L_x_129:
        /* <DEDUP_REMOVED lines=12> */
.L_x_132:
[----:B------:R-:W-:Y:S05]  /*59f0*/  BSYNC B1 ;  /* 0x0000000000017941 */ /* 0x000fea0003800000 */
.L_x_131:
        /* <DEDUP_REMOVED lines=12> */
.L_x_134:
[----:B------:R-:W-:Y:S05]  /*5ac0*/  BSYNC B1 ;  /* 0x0000000000017941 */ /* 0x000fea0003800000 */
.L_x_133:
        /* <DEDUP_REMOVED lines=12> */
.L_x_136:
[----:B------:R-:W-:Y:S05]  /*5b90*/  BSYNC B1 ;  /* 0x0000000000017941 */ /* 0x000fea0003800000 */
.L_x_135:
        /* <DEDUP_REMOVED lines=12> */
.L_x_138:
[----:B------:R-:W-:Y:S05]  /*5c60*/  BSYNC B1 ;  /* 0x0000000000017941 */ /* 0x000fea0003800000 */
.L_x_137:
        /* <DEDUP_REMOVED lines=12> */
.L_x_140:
[----:B------:R-:W-:Y:S05]  /*5d30*/  BSYNC B1 ;  /* 0x0000000000017941 */ /* 0x000fea0003800000 */
.L_x_139:
        /* <DEDUP_REMOVED lines=12> */
.L_x_142:
[----:B------:R-:W-:Y:S05]  /*5e00*/  BSYNC B1 ;  /* 0x0000000000017941 */ /* 0x000fea0003800000 */
.L_x_141:
        /* <DEDUP_REMOVED lines=12> */
.L_x_144:
[----:B------:R-:W-:Y:S05]  /*5ed0*/  BSYNC B1 ;  /* 0x0000000000017941 */ /* 0x000fea0003800000 */
.L_x_143:
        /* <DEDUP_REMOVED lines=12> */
.L_x_146:
[----:B------:R-:W-:Y:S05]  /*5fa0*/  BSYNC B1 ;  /* 0x0000000000017941 */ /* 0x000fea0003800000 */
.L_x_145:
        /* <DEDUP_REMOVED lines=12> */
.L_x_148:
[----:B------:R-:W-:Y:S05]  /*6070*/  BSYNC B1 ;  /* 0x0000000000017941 */ /* 0x000fea0003800000 */
.L_x_147:
        /* <DEDUP_REMOVED lines=12> */
.L_x_150:
[----:B------:R-:W-:Y:S05]  /*6140*/  BSYNC B1 ;  /* 0x0000000000017941 */ /* 0x000fea0003800000 */
.L_x_149:
        /* <DEDUP_REMOVED lines=12> */
.L_x_152:
[----:B------:R-:W-:Y:S05]  /*6210*/  BSYNC B1 ;  /* 0x0000000000017941 */ /* 0x000fea0003800000 */
.L_x_151:
        /* <DEDUP_REMOVED lines=12> */
.L_x_154:
[----:B------:R-:W-:Y:S05]  /*62e0*/  BSYNC B1 ;  /* 0x0000000000017941 */ /* 0x000fea0003800000 */
.L_x_153:
        /* <DEDUP_REMOVED lines=12> */
.L_x_156:
[----:B------:R-:W-:Y:S05]  /*63b0*/  BSYNC B1 ;  /* 0x0000000000017941 */ /* 0x000fea0003800000 */
.L_x_155:
[----:B-----5:R-:W-:Y:S01]  /*63c0*/  LOP3.LUT R5, R5, 0xff, RZ, 0xc0, !PT ;  /* 0x000000ff05057812 */ /* 0x020fe200078ec0ff */
[----:B------:R-:W-:Y:S01]  /*63d0*/  BSSY B1, `(.L_x_157) ;  /* 0x000000b000017945 */ /* 0x000fe20003800000 */
[----:B------:R-:W-:Y:S02]  /*63e0*/  ISETP.LT.OR P2, PT, R33, 0x39, !P1 ;  /* 0x000000392100780c */ /* 0x000fe40004f41670 */
[----:B------:R-:W-:-:S05]  /*63f0*/  F2FP.F16.E4M3.UNPACK_B R5, R5 ;  /* 0x00000005ff05723e */ /* 0x000fca00020006ff */
[----:B012---:R-:W-:-:S05]  /*6400*/  HADD2.F32 R14, -RZ, R5.H0_H0 ;  /* 0x20000005ff0e7230 */ /* 0x007fca0000004100 */
[----:B------:R-:W-:-:S04]  /*6410*/  FMUL R5, R14, R9 ;  /* 0x000000090e057220 */ /* 0x000fc80000400000 */
[----:B------:R-:W-:-:S05]  /*6420*/  FFMA R5, R16, R8, R5 ;  /* 0x0000000810057223 */ /* 0x000fca0000000005 */
[----:B------:R-:W-:Y:S02]  /*6430*/  F2FP.SATFINITE.E4M3.F32.PACK_AB_MERGE_C R15, RZ, R5, RZ ;  /* 0x00000005ff0f723e */ /* 0x000fe400048070ff */
[----:B------:R-:W-:-:S03]  /*6440*/  PRMT R5, RZ, 0x7610, R5 ;  /* 0x00007610ff057816 */ /* 0x000fc60000000005 */
[----:B------:R0:W-:Y:S01]  /*6450*/  @!P0 STG.E.U8 desc[UR16][R10.64+0x39], R15 ;  /* 0x0000390f0a008986 */ /* 0x0001e2000c101110 */
[----:B------:R-:W-:Y:S05]  /*6460*/  @P2 BRA `(.L_x_158) ;  /* 0x0000000000042947 */ /* 0x000fea0003800000 */
[----:B------:R1:W5:Y:S02]  /*6470*/  LDG.E.U8 R5, desc[UR16][R12.64+0x38] ;  /* 0x000038100c057981 */ /* 0x000364000c1e1100 */
.L_x_158:
[----:B------:R-:W-:Y:S05]  /*6480*/  BSYNC B1 ;  /* 0x0000000000017941 */ /* 0x000fea0003800000 */
.L_x_157:
        /* <DEDUP_REMOVED lines=12> */
.L_x_160:
[----:B------:R-:W-:Y:S05]  /*6550*/  BSYNC B1 ;  /* 0x0000000000017941 */ /* 0x000fea0003800000 */
.L_x_159:
[----:B------:R-:W-:Y:S05]  /*6560*/  @P1 BRA `(.L_x_161) ;  /* 0x0000001000301947 */ /* 0x000fea0003800000 */
[----:B-----5:R-:W-:-:S04]  /*6570*/  LOP3.LUT R5, R5, 0xff, RZ, 0xc0, !PT ;  /* 0x000000ff05057812 */ /* 0x020fc800078ec0ff */
[----:B------:R-:W-:-:S05]  /*6580*/  F2FP.F16.E4M3.UNPACK_B R5, R5 ;  /* 0x00000005ff05723e */ /* 0x000fca00020006ff */
[----:B------:R-:W-:-:S05]  /*6590*/  HADD2.F32 R10, -RZ, R5.H0_H0 ;  /* 0x20000005ff0a7230 */ /* 0x000fca0000004100 */
[----:B------:R-:W-:-:S04]  /*65a0*/  FMUL R5, R10, R9 ;  /* 0x000000090a057220 */ /* 0x000fc80000400000 */
[----:B------:R-:W-:-:S05]  /*65b0*/  FFMA R5, R18, R8, R5 ;  /* 0x0000000812057223 */ /* 0x000fca0000000005 */
[----:B------:R-:W-:-:S05]  /*65c0*/  F2FP.SATFINITE.E4M3.F32.PACK_AB_MERGE_C R5, RZ, R5, RZ ;  /* 0x00000005ff05723e */ /* 0x000fca00048070ff */
[----:B------:R0:W-:Y:S01]  /*65d0*/  STG.E.U8 desc[UR16][R6.64+0x39], R5 ;  /* 0x0000390506007986 */ /* 0x0001e2000c101110 */
[----:B------:R-:W-:Y:S05]  /*65e0*/  BRA `(.L_x_161) ;  /* 0x0000001000107947 */ /* 0x000fea0003800000 */
.L_x_32:
[C---:B------:R-:W-:Y:S01]  /*65f0*/  ISETP.GE.AND P0, PT, R34.reuse, 0x1, PT ;  /* 0x000000012200780c */ /* 0x040fe20003f06270 */
[-C--:B--2---:R-:W-:Y:S01]  /*6600*/  FMUL R145, R145, R8.reuse ;  /* 0x0000000891917220 */ /* 0x084fe20000400000 */
[----:B------:R-:W-:Y:S01]  /*6610*/  ISETP.GE.AND P2, PT, R34, 0x9, PT ;  /* 0x000000092200780c */ /* 0x000fe20003f46270 */
[-C--:B------:R-:W-:Y:S01]  /*6620*/  FMUL R140, R140, R8.reuse ;  /* 0x000000088c8c7220 */ /* 0x080fe20000400000 */
[----:B------:R-:W-:Y:S01]  /*6630*/  ISETP.LT.OR P1, PT, R33, 0x1, !P0 ;  /* 0x000000012100780c */ /* 0x000fe20004721670 */
[-C--:B------:R-:W-:Y:S01]  /*6640*/  FMUL R143, R143, R8.reuse ;  /* 0x000000088f8f7220 */ /* 0x080fe20000400000 */
[----:B------:R-:W-:Y:S01]  /*6650*/  F2FP.SATFINITE.E4M3.F32.PACK_AB_MERGE_C R145, RZ, R145, RZ ;  /* 0x00000091ff91723e */ /* 0x000fe200048070ff */
[-C--:B------:R-:W-:Y:S01]  /*6660*/  FMUL R138, R138, R8.reuse ;  /* 0x000000088a8a7220 */ /* 0x080fe20000400000 */
[----:B------:R-:W-:Y:S01]  /*6670*/  ISETP.LT.OR P4, PT, R33, 0x2, !P0 ;  /* 0x000000022100780c */ /* 0x000fe20004781670 */
[-C--:B------:R-:W-:Y:S01]  /*6680*/  FMUL R141, R141, R8.reuse ;  /* 0x000000088d8d7220 */ /* 0x080fe20000400000 */
[C---:B------:R-:W-:Y:S01]  /*6690*/  ISETP.LT.OR P5, PT, R33.reuse, 0x1, !P2 ;  /* 0x000000012100780c */ /* 0x040fe200057a1670 */
[-C--:B------:R-:W-:Y:S01]  /*66a0*/  FMUL R136, R136, R8.reuse ;  /* 0x0000000888887220 */ /* 0x080fe20000400000 */
[----:B------:R-:W-:Y:S01]  /*66b0*/  ISETP.LT.OR P6, PT, R33, 0x2, !P2 ;  /* 0x000000022100780c */ /* 0x000fe200057c1670 */
[----:B------:R-:W-:Y:S01]  /*66c0*/  FMUL R139, R139, R8 ;  /* 0x000000088b8b7220 */ /* 0x000fe20000400000 */
[----:B------:R-:W-:Y:S01]  /*66d0*/  F2FP.SATFINITE.E4M3.F32.PACK_AB_MERGE_C R5, RZ, R140, RZ ;  /* 0x0000008cff05723e */ /* 0x000fe200048070ff */
[-C--:B------:R-:W-:Y:S01]  /*66e0*/  FMUL R134, R134, R8.reuse ;  /* 0x0000000886867220 */ /* 0x080fe20000400000 */
[----:B------:R-:W-:Y:S01]  /*66f0*/  F2FP.SATFINITE.E4M3.F32.PACK_AB_MERGE_C R143, RZ, R143, RZ ;  /* 0x0000008fff8f723e */ /* 0x000fe200048070ff */
[----:B------:R-:W-:Y:S01]  /*6700*/  @!P1 STG.E.U8 desc[UR16][R14.64], R145 ;  /* 0x000000910e009986 */ /* 0x000fe2000c101110 */
[----:B------:R-:W-:Y:S01]  /*6710*/  ISETP.LT.OR P1, PT, R33, 0x9, !P0 ;  /* 0x000000092100780c */ /* 0x000fe20004721670 */
[----:B------:R-:W-:Y:S01]  /*6720*/  FMUL R137, R137, R8 ;  /* 0x0000000889897220 */ /* 0x000fe20000400000 */
[----:B------:R-:W-:Y:S01]  /*6730*/  F2FP.SATFINITE.E4M3.F32.PACK_AB_MERGE_C R25, RZ, R138, RZ ;  /* 0x0000008aff19723e */ /* 0x000fe200048070ff */
[----:B------:R0:W-:Y:S01]  /*6740*/  @!P4 STG.E.U8 desc[UR16][R14.64+0x1], R5 ;  /* 0x000001050e00c986 */ /* 0x0001e2000c101110 */
[----:B------:R-:W-:Y:S01]  /*6750*/  F2FP.SATFINITE.E4M3.F32.PACK_AB_MERGE_C R141, RZ, R141, RZ ;  /* 0x0000008dff8d723e */ /* 0x000fe200048070ff */
[-C--:B------:R-:W-:Y:S01]  /*6760*/  FMUL R132, R132, R8.reuse ;  /* 0x0000000884847220 */ /* 0x080fe20000400000 */
[C---:B------:R-:W-:Y:S01]  /*6770*/  ISETP.LT.OR P4, PT, R33.reuse, 0xa, !P0 ;  /* 0x0000000a2100780c */ /* 0x040fe20004781670 */
[----:B------:R-:W-:Y:S01]  /*6780*/  @!P5 STG.E.U8 desc[UR16][R12.64], R143 ;  /* 0x0000008f0c00d986 */ /* 0x000fe2000c101110 */
[----:B------:R-:W-:Y:S01]  /*6790*/  ISETP.LT.OR P5, PT, R33, 0x9, !P2 ;  /* 0x000000092100780c */ /* 0x000fe200057a1670 */
[-C--:B------:R-:W-:Y:S01]  /*67a0*/  FMUL R135, R135, R8.reuse ;  /* 0x0000000887877220 */ /* 0x080fe20000400000 */
[----:B------:R-:W-:Y:S01]  /*67b0*/  F2FP.SATFINITE.E4M3.F32.PACK_AB_MERGE_C R139, RZ, R139, RZ ;  /* 0x0000008bff8b723e */ /* 0x000fe200048070ff */
[----:B------:R1:W-:Y:S01]  /*67c0*/  @!P6 STG.E.U8 desc[UR16][R12.64+0x1], R25 ;  /* 0x000001190c00e986 */ /* 0x0003e2000c101110 */
[C---:B------:R-:W-:Y:S01]  /*67d0*/  ISETP.LT.OR P6, PT, R33.reuse, 0xa, !P2 ;  /* 0x0000000a2100780c */ /* 0x040fe200057c1670 */
[-C--:B------:R-:W-:Y:S01]  /*67e0*/  FMUL R130, R130, R8.reuse ;  /* 0x0000000882827220 */ /* 0x080fe20000400000 */
[----:B------:R-:W-:Y:S01]  /*67f0*/  F2FP.SATFINITE.E4M3.F32.PACK_AB_MERGE_C R137, RZ, R137, RZ ;  /* 0x00000089ff89723e */ /* 0x000fe200048070ff */
[----:B------:R-:W-:Y:S01]  /*6800*/  @!P1 STG.E.U8 desc[UR16][R14.64+0x8], R141 ;  /* 0x0000088d0e009986 */ /* 0x000fe2000c101110 */
[----:B------:R-:W-:Y:S01]  /*6810*/  ISETP.LT.OR P1, PT, R33, 0x11, !P0 ;  /* 0x000000112100780c */ /* 0x000fe20004721670 */
[----:B------:R-:W-:Y:S01]  /*6820*/  FMUL R133, R133, R8 ;  /* 0x0000000885857220 */ /* 0x000fe20000400000 */
[----:B0-----:R-:W-:Y:S01]  /*6830*/  F2FP.SATFINITE.E4M3.F32.PACK_AB_MERGE_C R5, RZ, R136, RZ ;  /* 0x00000088ff05723e */ /* 0x001fe200048070ff */
[-C--:B------:R-:W-:Y:S01]  /*6840*/  FMUL R128, R128, R8.reuse ;  /* 0x0000000880807220 */ /* 0x080fe20000400000 */
[----:B------:R-:W-:Y:S01]  /*6850*/  F2FP.SATFINITE.E4M3.F32.PACK_AB_MERGE_C R135, RZ, R135, RZ ;  /* 0x00000087ff87723e */ /* 0x000fe200048070ff */
[----:B------:R-:W-:Y:S01]  /*6860*/  FMUL R131, R131, R8 ;  /* 0x0000000883837220 */ /* 0x000fe20000400000 */
[----:B------:R-:W-:Y:S01]  /*6870*/  F2FP.SATFINITE.E4M3.F32.PACK_AB_MERGE_C R133, RZ, R133, RZ ;  /* 0x00000085ff85723e */ /* 0x000fe200048070ff */
[----:B------:R0:W-:Y:S01]  /*6880*/  @!P4 STG.E.U8 desc[UR16][R14.64+0x9], R5 ;  /* 0x000009050e00c986 */ /* 0x0001e2000c101110 */
[----:B-1----:R-:W-:Y:S01]  /*6890*/  F2FP.SATFINITE.E4M3.F32.PACK_AB_MERGE_C R25, RZ, R134, RZ ;  /* 0x00000086ff19723e */ /* 0x002fe200048070ff */
        /* <DEDUP_REMOVED lines=15> */
[-C--:B------:R-:W-:Y:S01]  /*6990*/  FMUL R125, R125, R8.reuse ;  /* 0x000000087d7d7220 */ /* 0x080fe20000400000 */
[----:B------:R-:W-:Y:S01]  /*69a0*/  FMUL R120, R120, R8 ;  /* 0x0000000878787220 */ /* 0x000fe20000400000 */
[----:B------:R-:W-:Y:S01]  /*69b0*/  F2FP.SATFINITE.E4M3.F32.PACK_AB_MERGE_C R127, RZ, R127, RZ ;  /* 0x0000007fff7f723e */ /* 0x000fe200048070ff */
[----:B------:R0:W-:Y:S01]  /*69c0*/  @!P4 STG.E.U8 desc[UR16][R14.64+0x11], R5 ;  /* 0x000011050e00c986 */ /* 0x0001e2000c101110 */
[----:B-1----:R-:W-:Y:S01]  /*69d0*/  F2FP.SATFINITE.E4M3.F32.PACK_AB_MERGE_C R25, RZ, R130, RZ ;  /* 0x00000082ff19723e */ /* 0x002fe200048070ff */
[-C--:B------:R-:W-:Y:S01]  /*69e0*/  FMUL R123, R123, R8.reuse ;  /* 0x000000087b7b7220 */ /* 0x080fe20000400000 */
[C---:B------:R-:W-:Y:S01]  /*69f0*/  ISETP.LT.OR P4, PT, R33.reuse, 0x1a, !P0 ;  /* 0x0000001a2100780c */ /* 0x040fe20004781670 */
[----:B------:R-:W-:Y:S01]  /*6a00*/  @!P5 STG.E.U8 desc[UR16][R12.64+0x10], R135 ;  /* 0x000010870c00d986 */ /* 0x000fe2000c101110 */
[C---:B------:R-:W-:Y:S01]  /*6a10*/  ISETP.LT.OR P5, PT, R33.reuse, 0x19, !P2 ;  /* 0x000000192100780c */ /* 0x040fe200057a1670 */
[-C--:B------:R-:W-:Y:S01]  /*6a20*/  FMUL R118, R118, R8.reuse ;  /* 0x0000000876767220 */ /* 0x080fe20000400000 */
[----:B------:R-:W-:Y:S01]  /*6a30*/  F2FP.SATFINITE.E4M3.F32.PACK_AB_MERGE_C R125, RZ, R125, RZ ;  /* 0x0000007dff7d723e */ /* 0x000fe200048070ff */
[----:B------:R1:W-:Y:S01]  /*6a40*/  @!P6 STG.E.U8 desc[UR16][R12.64+0x11], R25 ;  /* 0x000011190c00e986 */ /* 0x0003e2000c101110 */
[----:B------:R-:W-:Y:S01]  /*6a50*/  ISETP.LT.OR P6, PT, R33, 0x1a, !P2 ;  /* 0x0000001a2100780c */ /* 0x000fe200057c1670 */
        /* <DEDUP_REMOVED lines=8> */
[-C--:B------:R-:W-:Y:S01]  /*6ae0*/  FMUL R114, R114, R8.reuse ;  /* 0x0000000872727220 */ /* 0x080fe20000400000 */
[----:B------:R-:W-:Y:S01]  /*6af0*/  FMUL R112, R112, R8 ;  /* 0x0000000870707220 */ /* 0x000fe20000400000 */
[----:B-1----:R-:W-:Y:S01]  /*6b00*/  F2FP.SATFINITE.E4M3.F32.PACK_AB_MERGE_C R25, RZ, R126, RZ ;  /* 0x0000007eff19723e */ /* 0x002fe200048070ff */
[----:B------:R0:W-:Y:S01]  /*6b10*/  @!P4 STG.E.U8 desc[UR16][R14.64+0x19], R5 ;  /* 0x000019050e00c986 */ /* 0x0001e2000c101110 */
[----:B------:R-:W-:Y:S01]  /*6b20*/  ISETP.LT.OR P4, PT, R33, 0x22, !P0 ;  /* 0x000000222100780c */ /* 0x000fe20004781670 */
[-C--:B------:R-:W-:Y:S01]  /*6b30*/  FMUL R117, R117, R8.reuse ;  /* 0x0000000875757220 */ /* 0x080fe20000400000 */
[----:B------:R-:W-:Y:S01]  /*6b40*/  F2FP.SATFINITE.E4M3.F32.PACK_AB_MERGE_C R119, RZ, R119, RZ ;  /* 0x00000077ff77723e */ /* 0x000fe200048070ff */
[----:B------:R-:W-:Y:S01]  /*6b50*/  @!P5 STG.E.U8 desc[UR16][R12.64+0x18], R131 ;  /* 0x000018830c00d986 */ /* 0x000fe2000c101110 */
[----:B------:R-:W-:Y:S01]  /*6b60*/  ISETP.LT.OR P5, PT, R33, 0x21, !P2 ;  /* 0x000000212100780c */ /* 0x000fe200057a1670 */
[----:B------:R-:W-:Y:S01]  /*6b70*/  FMUL R115, R115, R8 ;  /* 0x0000000873737220 */ /* 0x000fe20000400000 */
[----:B------:R-:W-:Y:S01]  /*6b80*/  F2FP.SATFINITE.E4M3.F32.PACK_AB_MERGE_C R27, RZ, R112, RZ ;  /* 0x00000070ff1b723e */ /* 0x000fe200048070ff */
[----:B------:R1:W-:Y:S01]  /*6b90*/  @!P6 STG.E.U8 desc[UR16][R12.64+0x19], R25 ;  /* 0x000019190c00e986 */ /* 0x0003e2000c101110 */
[----:B------:R-:W-:Y:S01]  /*6ba0*/  ISETP.LT.OR P6, PT, R33, 0x22, !P2 ;  /* 0x000000222100780c */ /* 0x000fe200057c1670 */
[-C--:B------:R-:W-:Y:S01]  /*6bb0*/  FMUL R110, R110, R8.reuse ;  /* 0x000000086e6e7220 */ /* 0x080fe20000400000 */
[-C--:B------:R-:W-:Y:S01]  /*6bc0*/  FMUL R113, R113, R8.reuse ;  /* 0x0000000871717220 */ /* 0x080fe20000400000 */
        /* <DEDUP_REMOVED lines=39> */
[-C--:B------:R-:W-:Y:S01]  /*6e40*/  FMUL R101, R101, R8.reuse ;  /* 0x0000000865657220 */ /* 0x080fe20000400000 */
[----:B------:R-:W-:Y:S01]  /*6e50*/  @!P1 STG.E.U8 desc[UR16][R14.64+0x30], R121 ;  /* 0x000030790e009986 */ /* 0x000fe2000c101110 */
[----:B------:R-:W-:Y:S01]  /*6e60*/  ISETP.LT.OR P1, PT, R33, 0x39, !P0 ;  /* 0x000000392100780c */ /* 0x000fe20004721670 */
[-C--:B------:R-:W-:Y:S01]  /*6e70*/  FMUL R99, R99, R8.reuse ;  /* 0x0000000863637220 */ /* 0x080fe20000400000 */
[----:B------:R-:W-:Y:S01]  /*6e80*/  ISETP.LT.OR P0, PT, R33, 0x3a, !P0 ;  /* 0x0000003a2100780c */ /* 0x000fe20004701670 */
[----:B------:R-:W-:Y:S01]  /*6e90*/  FMUL R94, R94, R8 ;  /* 0x000000085e5e7220 */ /* 0x000fe20000400000 */
[----:B0-----:R-:W-:Y:S01]  /*6ea0*/  F2FP.SATFINITE.E4M3.F32.PACK_AB_MERGE_C R5, RZ, R116, RZ ;  /* 0x00000074ff05723e */ /* 0x001fe200048070ff */
[-C--:B------:R-:W-:Y:S01]  /*6eb0*/  FMUL R92, R92, R8.reuse ;  /* 0x000000085c5c7220 */ /* 0x080fe20000400000 */
[----:B------:R-:W-:Y:S01]  /*6ec0*/  F2FP.SATFINITE.E4M3.F32.PACK_AB_MERGE_C R103, RZ, R103, RZ ;  /* 0x00000067ff67723e */ /* 0x000fe200048070ff */
[----:B------:R-:W-:Y:S01]  /*6ed0*/  FMUL R95, R95, R8 ;  /* 0x000000085f5f7220 */ /* 0x000fe20000400000 */
[----:B-1----:R-:W-:Y:S01]  /*6ee0*/  F2FP.SATFINITE.E4M3.F32.PACK_AB_MERGE_C R25, RZ, R114, RZ ;  /* 0x00000072ff19723e */ /* 0x002fe200048070ff */
[----:B------:R0:W-:Y:S01]  /*6ef0*/  @!P4 STG.E.U8 desc[UR16][R14.64+0x31], R5 ;  /* 0x000031050e00c986 */ /* 0x0001e2000c101110 */
[----:B------:R-:W-:Y:S01]  /*6f00*/  ISETP.LT.OR P4, PT, R33, 0x39, !P2 ;  /* 0x000000392100780c */ /* 0x000fe20005781670 */
[-C--:B------:R-:W-:Y:S01]  /*6f10*/  FMUL R97, R97, R8.reuse ;  /* 0x0000000861617220 */ /* 0x080fe20000400000 */
[----:B------:R-:W-:Y:S01]  /*6f20*/  ISETP.LT.OR P2, PT, R33, 0x3a, !P2 ;  /* 0x0000003a2100780c */ /* 0x000fe20005741670 */
[----:B------:R-:W-:Y:S01]  /*6f30*/  @!P5 STG.E.U8 desc[UR16][R12.64+0x30], R119 ;  /* 0x000030770c00d986 */ /* 0x000fe2000c101110 */
[----:B------:R-:W-:Y:S01]  /*6f40*/  F2FP.SATFINITE.E4M3.F32.PACK_AB_MERGE_C R101, RZ, R101, RZ ;  /* 0x00000065ff65723e */ /* 0x000fe200048070ff */
[-C--:B------:R-:W-:Y:S01]  /*6f50*/  FMUL R90, R90, R8.reuse ;  /* 0x000000085a5a7220 */ /* 0x080fe20000400000 */
[----:B------:R-:W-:Y:S01]  /*6f60*/  F2FP.SATFINITE.E4M3.F32.PACK_AB_MERGE_C R99, RZ, R99, RZ ;  /* 0x00000063ff63723e */ /* 0x000fe200048070ff */
[----:B------:R-:W-:Y:S01]  /*6f70*/  @!P6 STG.E.U8 desc[UR16][R12.64+0x31], R25 ;  /* 0x000031190c00e986 */ /* 0x000fe2000c101110 */
[----:B------:R-:W-:Y:S01]  /*6f80*/  F2FP.SATFINITE.E4M3.F32.PACK_AB_MERGE_C R95, RZ, R95, RZ ;  /* 0x0000005fff5f723e */ /* 0x000fe200048070ff */
[-C--:B------:R-:W-:Y:S01]  /*6f90*/  FMUL R22, R22, R8.reuse ;  /* 0x0000000816167220 */ /* 0x080fe20000400000 */
[-C--:B------:R-:W-:Y:S01]  /*6fa0*/  FMUL R93, R93, R8.reuse ;  /* 0x000000085d5d7220 */ /* 0x080fe20000400000 */
[----:B------:R-:W-:Y:S01]  /*6fb0*/  @!P0 STG.E.U8 desc[UR16][R14.64+0x39], R27 ;  /* 0x0000391b0e008986 */ /* 0x000fe2000c101110 */
[----:B------:R-:W-:Y:S01]  /*6fc0*/  ISETP.GE.AND P0, PT, R34, 0x81, PT ;  /* 0x000000812200780c */ /* 0x000fe20003f06270 */
[----:B------:R-:W-:Y:S01]  /*6fd0*/  FMUL R91, R91, R8 ;  /* 0x000000085b5b7220 */ /* 0x000fe20000400000 */
[----:B0-----:R-:W-:Y:S01]  /*6fe0*/  F2FP.SATFINITE.E4M3.F32.PACK_AB_MERGE_C R5, RZ, R110, RZ ;  /* 0x0000006eff05723e */ /* 0x001fe200048070ff */
[----:B------:R0:W-:Y:S01]  /*6ff0*/  @!P1 STG.E.U8 desc[UR16][R14.64+0x38], R117 ;  /* 0x000038750e009986 */ /* 0x0001e2000c101110 */
[C---:B------:R-:W-:Y:S01]  /*7000*/  ISETP.LT.OR P6, PT, R33.reuse, 0x1, !P0 ;  /* 0x000000012100780c */ /* 0x040fe200047c1670 */
[-C--:B------:R-:W-:Y:S01]  /*7010*/  FMUL R88, R88, R8.reuse ;  /* 0x0000000858587220 */ /* 0x080fe20000400000 */
[----:B------:R-:W-:Y:S01]  /*7020*/  ISETP.LT.OR P5, PT, R33, 0x2, !P0 ;  /* 0x000000022100780c */ /* 0x000fe200047a1670 */
[----:B------:R-:W-:Y:S01]  /*7030*/  @!P4 STG.E.U8 desc[UR16][R12.64+0x38], R115 ;  /* 0x000038730c00c986 */ /* 0x000fe2000c101110 */
[----:B------:R-:W-:Y:S01]  /*7040*/  ISETP.GE.AND P1, PT, R34, 0x89, PT ;  /* 0x000000892200780c */ /* 0x000fe20003f26270 */
[-C--:B------:R-:W-:Y:S01]  /*7050*/  FMUL R21, R21, R8.reuse ;  /* 0x0000000815157220 */ /* 0x080fe20000400000 */
[----:B------:R-:W-:Y:S01]  /*7060*/  F2FP.SATFINITE.E4M3.F32.PACK_AB_MERGE_C R97, RZ, R97, RZ ;  /* 0x00000061ff61723e */ /* 0x000fe200048070ff */
[----:B------:R1:W-:Y:S01]  /*7070*/  @!P2 STG.E.U8 desc[UR16][R12.64+0x39], R5 ;  /* 0x000039050c00a986 */ /* 0x0003e2000c101110 */
[----:B------:R-:W-:Y:S01]  /*7080*/  ISETP.LT.OR P4, PT, R33, 0x1, !P1 ;  /* 0x000000012100780c */ /* 0x000fe20004f81670 */
[-C--:B------:R-:W-:Y:S01]  /*7090*/  FMUL R89, R89, R8.reuse ;  /* 0x0000000859597220 */ /* 0x080fe20000400000 */
[----:B------:R-:W-:Y:S01]  /*70a0*/  ISETP.LT.OR P2, PT, R33, 0xa, !P0 ;  /* 0x0000000a2100780c */ /* 0x000fe20004741670 */
[----:B------:R-:W-:Y:S01]  /*70b0*/  FMUL R23, R23, R8 ;  /* 0x0000000817177220 */ /* 0x000fe20000400000 */
[----:B0-----:R-:W-:Y:S01]  /*70c0*/  F2FP.SATFINITE.E4M3.F32.PACK_AB_MERGE_C R15, RZ, R108, RZ ;  /* 0x0000006cff0f723e */ /* 0x001fe200048070ff */
[----:B------:R-:W-:Y:S01]  /*70d0*/  @!P6 STG.E.U8 desc[UR16][R10.64], R113 ;  /* 0x000000710a00e986 */ /* 0x000fe2000c101110 */
[C---:B------:R-:W-:Y:S01]  /*70e0*/  ISETP.LT.OR P6, PT, R33.reuse, 0x2, !P1 ;  /* 0x000000022100780c */ /* 0x040fe20004fc1670 */
[-C--:B------:R-:W-:Y:S01]  /*70f0*/  FMUL R20, R20, R8.reuse ;  /* 0x0000000814147220 */ /* 0x080fe20000400000 */
[----:B------:R-:W-:Y:S01]  /*7100*/  F2FP.SATFINITE.E4M3.F32.PACK_AB_MERGE_C R93, RZ, R93, RZ ;  /* 0x0000005dff5d723e */ /* 0x000fe200048070ff */
[----:B------:R-:W-:Y:S01]  /*7110*/  @!P5 STG.E.U8 desc[UR16][R10.64+0x1], R15 ;  /* 0x0000010f0a00d986 */ /* 0x000fe2000c101110 */
[----:B------:R-:W-:Y:S01]  /*7120*/  ISETP.LT.OR P5, PT, R33, 0x9, !P0 ;  /* 0x000000092100780c */ /* 0x000fe200047a1670 */
[----:B------:R-:W-:Y:S01]  /*7130*/  FMUL R17, R17, R8 ;  /* 0x0000000811117220 */ /* 0x000fe20000400000 */
[----:B-1----:R-:W-:Y:S01]  /*7140*/  F2FP.SATFINITE.E4M3.F32.PACK_AB_MERGE_C R5, RZ, R106, RZ ;  /* 0x0000006aff05723e */ /* 0x002fe200048070ff */
[----:B------:R-:W-:Y:S01]  /*7150*/  @!P4 STG.E.U8 desc[UR16][R6.64], R111 ;  /* 0x0000006f0600c986 */ /* 0x000fe2000c101110 */
[----:B------:R-:W-:Y:S01]  /*7160*/  F2FP.SATFINITE.E4M3.F32.PACK_AB_MERGE_C R13, RZ, R104, RZ ;  /* 0x00000068ff0d723e */ /* 0x000fe200048070ff */
[-C--:B------:R-:W-:Y:S01]  /*7170*/  FMUL R16, R16, R8.reuse ;  /* 0x0000000810107220 */ /* 0x080fe20000400000 */
[----:B------:R-:W-:Y:S01]  /*7180*/  ISETP.LT.OR P4, PT, R33, 0x9, !P1 ;  /* 0x000000092100780c */ /* 0x000fe20004f81670 */
[-C--:B------:R-:W-:Y:S01]  /*7190*/  FMUL R19, R19, R8.reuse ;  /* 0x0000000813137220 */ /* 0x080fe20000400000 */
[----:B------:R-:W-:Y:S01]  /*71a0*/  F2FP.SATFINITE.E4M3.F32.PACK_AB_MERGE_C R91, RZ, R91, RZ ;  /* 0x0000005bff5b723e */ /* 0x000fe200048070ff */
[----:B------:R0:W-:Y:S01]  /*71b0*/  @!P6 STG.E.U8 desc[UR16][R6.64+0x1], R5 ;  /* 0x000001050600e986 */ /* 0x0001e2000c101110 */
[C---:B------:R-:W-:Y:S01]  /*71c0*/  ISETP.LT.OR P6, PT, R33.reuse, 0xa, !P1 ;  /* 0x0000000a2100780c */ /* 0x040fe20004fc1670 */
[----:B------:R-:W-:Y:S01]  /*71d0*/  FMUL R18, R18, R8 ;  /* 0x0000000812127220 */ /* 0x000fe20000400000 */
[----:B------:R-:W-:Y:S01]  /*71e0*/  F2FP.SATFINITE.E4M3.F32.PACK_AB_MERGE_C R21, RZ, R21, RZ ;  /* 0x00000015ff15723e */ /* 0x000fe200048070ff */
[----:B------:R1:W-:Y:S01]  /*71f0*/  @!P2 STG.E.U8 desc[UR16][R10.64+0x9], R13 ;  /* 0x0000090d0a00a986 */ /* 0x0003e2000c101110 */
[----:B------:R-:W-:-:S02]  /*7200*/  ISETP.LT.OR P2, PT, R33, 0x12, !P0 ;  /* 0x000000122100780c */ /* 0x000fc40004741670 */
[----:B------:R-:W-:Y:S01]  /*7210*/  F2FP.SATFINITE.E4M3.F32.PACK_AB_MERGE_C R89, RZ, R89, RZ ;  /* 0x00000059ff59723e */ /* 0x000fe200048070ff */
[----:B------:R-:W-:Y:S01]  /*7220*/  @!P5 STG.E.U8 desc[UR16][R10.64+0x8], R107 ;  /* 0x0000086b0a00d986 */ /* 0x000fe2000c101110 */
[C---:B------:R-:W-:Y:S02]  /*7230*/  ISETP.LT.OR P5, PT, R33.reuse, 0x11, !P0 ;  /* 0x000000112100780c */ /* 0x040fe400047a1670 */
[----:B------:R-:W-:Y:S01]  /*7240*/  F2FP.SATFINITE.E4M3.F32.PACK_AB_MERGE_C R23, RZ, R23, RZ ;  /* 0x00000017ff17723e */ /* 0x000fe200048070ff */
[----:B------:R-:W-:Y:S01]  /*7250*/  @!P4 STG.E.U8 desc[UR16][R6.64+0x8], R109 ;  /* 0x0000086d0600c986 */ /* 0x000fe2000c101110 */
[----:B0-----:R-:W-:Y:S02]  /*7260*/  F2FP.SATFINITE.E4M3.F32.PACK_AB_MERGE_C R5, RZ, R102, RZ ;  /* 0x00000066ff05723e */ /* 0x001fe400048070ff */
[C---:B------:R-:W-:Y:S02]  /*7270*/  ISETP.LT.OR P4, PT, R33.reuse, 0x11, !P1 ;  /* 0x000000112100780c */ /* 0x040fe40004f81670 */
[----:B-1----:R-:W-:Y:S01]  /*7280*/  F2FP.SATFINITE.E4M3.F32.PACK_AB_MERGE_C R13, RZ, R98, RZ ;  /* 0x00000062ff0d723e */ /* 0x002fe200048070ff */
[----:B------:R0:W-:Y:S01]  /*7290*/  @!P6 STG.E.U8 desc[UR16][R6.64+0x9], R5 ;  /* 0x000009050600e986 */ /* 0x0001e2000c101110 */
[----:B------:R-:W-:-:S02]  /*72a0*/  ISETP.LT.OR P6, PT, R33, 0x12, !P1 ;  /* 0x000000122100780c */ /* 0x000fc40004fc1670 */
[----:B------:R-:W-:Y:S01]  /*72b0*/  F2FP.SATFINITE.E4M3.F32.PACK_AB_MERGE_C R17, RZ, R17, RZ ;  /* 0x00000011ff11723e */ /* 0x000fe200048070ff */
[----:B------:R1:W-:Y:S01]  /*72c0*/  @!P2 STG.E.U8 desc[UR16][R10.64+0x11], R13 ;  /* 0x0000110d0a00a986 */ /* 0x0003e2000c101110 */
[C---:B------:R-:W-:Y:S02]  /*72d0*/  ISETP.LT.OR P2, PT, R33.reuse, 0x1a, !P0 ;  /* 0x0000001a2100780c */ /* 0x040fe40004741670 */
[----:B------:R-:W-:Y:S01]  /*72e0*/  F2FP.SATFINITE.E4M3.F32.PACK_AB_MERGE_C R19, RZ, R19, RZ ;  /* 0x00000013ff13723e */ /* 0x000fe200048070ff */
[----:B------:R-:W-:Y:S01]  /*72f0*/  @!P5 STG.E.U8 desc[UR16][R10.64+0x10], R105 ;  /* 0x000010690a00d986 */ /* 0x000fe2000c101110 */
[----:B------:R-:W-:Y:S02]  /*7300*/  ISETP.LT.OR P5, PT, R33, 0x19, !P0 ;  /* 0x000000192100780c */ /* 0x000fe400047a1670 */
[----:B------:R-:W-:Y:S01]  /*7310*/  F2FP.SATFINITE.E4M3.F32.PACK_AB_MERGE_C R15, RZ, R18, RZ ;  /* 0x00000012ff0f723e */ /* 0x000fe200048070ff */
[----:B------:R-:W-:Y:S01]  /*7320*/  @!P4 STG.E.U8 desc[UR16][R6.64+0x10], R103 ;  /* 0x000010670600c986 */ /* 0x000fe2000c101110 */
[----:B0-----:R-:W-:-:S02]  /*7330*/  F2FP.SATFINITE.E4M3.F32.PACK_AB_MERGE_C R5, RZ, R100, RZ ;  /* 0x00000064ff05723e */ /* 0x001fc400048070ff */
[C---:B------:R-:W-:Y:S02]  /*7340*/  ISETP.LT.OR P4, PT, R33.reuse, 0x19, !P1 ;  /* 0x000000192100780c */ /* 0x040fe40004f81670 */
[----:B-1----:R-:W-:Y:S01]  /*7350*/  F2FP.SATFINITE.E4M3.F32.PACK_AB_MERGE_C R13, RZ, R96, RZ ;  /* 0x00000060ff0d723e */ /* 0x002fe200048070ff */
[----:B------:R0:W-:Y:S01]  /*7360*/  @!P6 STG.E.U8 desc[UR16][R6.64+0x11], R5 ;  /* 0x000011050600e986 */ /* 0x0001e2000c101110 */
[----:B------:R-:W-:-:S03]  /*7370*/  ISETP.LT.OR P6, PT, R33, 0x1a, !P1 ;  /* 0x0000001a2100780c */ /* 0x000fc60004fc1670 */
[----:B------:R1:W-:Y:S01]  /*7380*/  @!P2 STG.E.U8 desc[UR16][R10.64+0x19], R13 ;  /* 0x0000190d0a00a986 */ /* 0x0003e2000c101110 */
[----:B------:R-:W-:-:S03]  /*7390*/  ISETP.LT.OR P2, PT, R33, 0x22, !P0 ;  /* 0x000000222100780c */ /* 0x000fc60004741670 */
[----:B------:R-:W-:Y:S01]  /*73a0*/  @!P5 STG.E.U8 desc[UR16][R10.64+0x18], R101 ;  /* 0x000018650a00d986 */ /* 0x000fe2000c101110 */
[C---:B------:R-:W-:Y:S02]  /*73b0*/  ISETP.LT.OR P5, PT, R33.reuse, 0x21, !P0 ;  /* 0x000000212100780c */ /* 0x040fe400047a1670 */
[----:B0-----:R-:W-:Y:S01]  /*73c0*/  F2FP.SATFINITE.E4M3.F32.PACK_AB_MERGE_C R5, RZ, R94, RZ ;  /* 0x0000005eff05723e */ /* 0x001fe200048070ff */
[----:B------:R-:W-:Y:S01]  /*73d0*/  @!P4 STG.E.U8 desc[UR16][R6.64+0x18], R99 ;  /* 0x000018630600c986 */ /* 0x000fe2000c101110 */
        /* <DEDUP_REMOVED lines=25> */
[C---:B------:R-:W-:Y:S02]  /*7570*/  ISETP.LT.OR P2, PT, R33.reuse, 0x39, !P0 ;  /* 0x000000392100780c */ /* 0x040fe40004741670 */
[C---:B------:R-:W-:Y:S01]  /*7580*/  ISETP.LT.OR P0, PT, R33.reuse, 0x3a, !P0 ;  /* 0x0000003a2100780c */ /* 0x040fe20004701670 */
[----:B------:R1:W-:Y:S01]  /*7590*/  @!P5 STG.E.U8 desc[UR16][R10.64+0x30], R89 ;  /* 0x000030590a00d986 */ /* 0x0003e2000c101110 */
[C---:B------:R-:W-:Y:S02]  /*75a0*/  ISETP.LT.OR P5, PT, R33.reuse, 0x39, !P1 ;  /* 0x000000392100780c */ /* 0x040fe40004fa1670 */
[----:B------:R-:W-:Y:S01]  /*75b0*/  ISETP.LT.OR P1, PT, R33, 0x3a, !P1 ;  /* 0x0000003a2100780c */ /* 0x000fe20004f21670 */
[----:B------:R1:W-:Y:S01]  /*75c0*/  @!P4 STG.E.U8 desc[UR16][R6.64+0x30], R23 ;  /* 0x000030170600c986 */ /* 0x0003e2000c101110 */
[----:B0-----:R-:W-:-:S05]  /*75d0*/  F2FP.SATFINITE.E4M3.F32.PACK_AB_MERGE_C R5, RZ, R20, RZ ;  /* 0x00000014ff05723e */ /* 0x001fca00048070ff */
[----:B------:R1:W-:Y:S04]  /*75e0*/  @!P6 STG.E.U8 desc[UR16][R6.64+0x31], R5 ;  /* 0x000031050600e986 */ /* 0x0003e8000c101110 */
[----:B------:R1:W-:Y:S04]  /*75f0*/  @!P2 STG.E.U8 desc[UR16][R10.64+0x38], R17 ;  /* 0x000038110a00a986 */ /* 0x0003e8000c101110 */
[----:B------:R1:W-:Y:S04]  /*7600*/  @!P0 STG.E.U8 desc[UR16][R10.64+0x39], R13 ;  /* 0x0000390d0a008986 */ /* 0x0003e8000c101110 */
[----:B------:R1:W-:Y:S04]  /*7610*/  @!P5 STG.E.U8 desc[UR16][R6.64+0x38], R19 ;  /* 0x000038130600d986 */ /* 0x0003e8000c101110 */
[----:B------:R1:W-:Y:S02]  /*7620*/  @!P1 STG.E.U8 desc[UR16][R6.64+0x39], R15 ;  /* 0x0000390f06009986 */ /* 0x0003e4000c101110 */
.L_x_161:
[----:B------:R-:W-:Y:S05]  /*7630*/  BSYNC B0 ;  /* 0x0000000000007941 */ /* 0x000fea0003800000 */
.L_x_31:
[----:B------:R-:W-:Y:S01]  /*7640*/  ULDC UR6, c[0x0][0xc] ;  /* 0x0000030000067ab9 */ /* 0x000fe20000000800 */
[----:B------:R-:W-:Y:S01]  /*7650*/  ULDC UR7, c[0x0][0x10] ;  /* 0x0000040000077ab9 */ /* 0x000fe20000000800 */
[----:B01---5:R-:W0:Y:S01]  /*7660*/  LDC R5, c[0x0][0x14] ;  /* 0x00000500ff057b82 */ /* 0x023e220000000800 */
[----:B------:R-:W-:Y:S01]  /*7670*/  UIMAD.WIDE.U32 UR6, UR6, UR7, URZ ;  /* 0x00000007060672a5 */ /* 0x000fe2000f8e003f */
[----:B------:R-:W-:Y:S01]  /*7680*/  PRMT R6, RZ, 0x7610, R6 ;  /* 0x00007610ff067816 */ /* 0x000fe20000000006 */
[----:B------:R-:W-:-:S04]  /*7690*/  IMAD.MOV.U32 R7, RZ, RZ, -0x1 ;  /* 0xffffffffff077424 */ /* 0x000fc800078e00ff */
[----:B0-----:R-:W-:-:S04]  /*76a0*/  IMAD.WIDE.U32 R2, R5, UR6, R2 ;  /* 0x0000000605027c25 */ /* 0x001fc8000f8e0002 */
[----:B------:R-:W-:Y:S01]  /*76b0*/  IMAD R5, R5, UR7, RZ ;  /* 0x0000000705057c24 */ /* 0x000fe2000f8e02ff */
[----:B------:R-:W-:Y:S02]  /*76c0*/  ULDC.64 UR6, c[0x0][0x650] ;  /* 0x0001940000067ab9 */ /* 0x000fe40000000a00 */
[----:B------:R-:W-:Y:S01]  /*76d0*/  ISETP.GE.U32.AND P0, PT, R2, UR6, PT ;  /* 0x0000000602007c0c */ /* 0x000fe2000bf06070 */
[----:B------:R-:W-:Y:S02]  /*76e0*/  IMAD.IADD R3, R3, 0x1, R5 ;  /* 0x0000000103037824 */ /* 0x000fe400078e0205 */
[----:B------:R-:W-:-:S03]  /*76f0*/  IMAD.MOV.U32 R5, RZ, RZ, -0x1 ;  /* 0xffffffffff057424 */ /* 0x000fc600078e00ff */
[----:B------:R-:W-:-:S13]  /*7700*/  ISETP.GE.U32.AND.EX P0, PT, R3, UR7, PT, P0 ;  /* 0x0000000703007c0c */ /* 0x000fda000bf06100 */
[----:B------:R-:W-:Y:S05]  /*7710*/  @P0 BRA `(.L_x_162) ;  /* 0x0000000400600947 */ /* 0x000fea0003800000 */
[----:B------:R-:W0:Y:S01]  /*7720*/  S2R R20, SR_CTAID.X ;  /* 0x0000000000147919 */ /* 0x000e220000002500 */
[----:B------:R-:W1:Y:S01]  /*7730*/  LDC.64 R14, c[0x0][0x628] ;  /* 0x00018a00ff0e7b82 */ /* 0x000e620000000a00 */
[----:B------:R-:W-:Y:S01]  /*7740*/  ULDC UR6, c[0x0][0x150] ;  /* 0x0000540000067ab9 */ /* 0x000fe20000000800 */
[----:B--234-:R-:W-:Y:S01]  /*7750*/  IMAD.MOV.U32 R12, RZ, RZ, R2 ;  /* 0x000000ffff0c7224 */ /* 0x01cfe200078e0002 */
[----:B------:R-:W2:Y:S01]  /*7760*/  S2R R22, SR_CTAID.Y ;  /* 0x0000000000167919 */ /* 0x000ea20000002600 */
[----:B------:R-:W-:-:S04]  /*7770*/  IMAD.MOV.U32 R13, RZ, RZ, R3 ;  /* 0x000000ffff0d7224 */ /* 0x000fc800078e0003 */
[----:B------:R-:W3:Y:S08]  /*7780*/  LDC R23, c[0x0][0x144] ;  /* 0x00005100ff177b82 */ /* 0x000ef00000000800 */
[----:B------:R-:W4:Y:S08]  /*7790*/  LDC R16, c[0x0][0x630] ;  /* 0x00018c00ff107b82 */ /* 0x000f300000000800 */
[----:B------:R-:W2:Y:S01]  /*77a0*/  LDC.64 R18, c[0x0][0x620] ;  /* 0x00018800ff127b82 */ /* 0x000ea20000000a00 */
[----:B-1----:R-:W-:-:S04]  /*77b0*/  ISETP.NE.U32.AND P0, PT, R14, RZ, PT ;  /* 0x000000ff0e00720c */ /* 0x002fc80003f05070 */
[----:B------:R-:W-:Y:S02]  /*77c0*/  ISETP.NE.AND.EX P0, PT, R15, RZ, PT, P0 ;  /* 0x000000ff0f00720c */ /* 0x000fe40003f05300 */
[----:B0-----:R-:W-:-:S05]  /*77d0*/  I2FP.F32.U32 R5, R20 ;  /* 0x0000001400057245 */ /* 0x001fca0000201000 */
[----:B------:R-:W-:-:S04]  /*77e0*/  FMUL R5, R5, UR6 ;  /* 0x0000000605057c20 */ /* 0x000fc80008400000 */
[----:B------:R0:W1:Y:S02]  /*77f0*/  F2I.U32.TRUNC.NTZ R21, R5 ;  /* 0x0000000500157305 */ /* 0x000064000020f000 */
[----:B---34-:R-:W-:Y:S05]  /*7800*/  @!P0 BRA `(.L_x_163) ;  /* 0x0000000000288947 */ /* 0x018fea0003800000 */
[----:B0-----:R-:W0:Y:S02]  /*7810*/  LDC R5, c[0x0][0x634] ;  /* 0x00018d00ff057b82 */ /* 0x001e240000000800 */
        /* <DEDUP_REMOVED lines=9> */
.L_x_163:
[-CC-:B------:R-:W-:Y:S01]  /*78b0*/  SHF.R.U64 R17, R12, R16.reuse, R13.reuse ;  /* 0x000000100c117219 */ /* 0x180fe2000000120d */
[----:B------:R-:W3:Y:S01]  /*78c0*/  LDC.64 R28, c[0x0][0x640] ;  /* 0x00019000ff1c7b82 */ /* 0x000ee20000000a00 */
[----:B0-----:R-:W-:Y:S01]  /*78d0*/  SHF.R.U32.HI R5, RZ, R16, R13 ;  /* 0x00000010ff057219 */ /* 0x001fe2000001160d */
[----:B-1----:R-:W-:Y:S01]  /*78e0*/  IMAD.MOV R21, RZ, RZ, -R21 ;  /* 0x000000ffff157224 */ /* 0x002fe200078e0a15 */
[----:B------:R-:W-:Y:S01]  /*78f0*/  IADD3 R11, P0, RZ, -R17, RZ ;  /* 0x80000011ff0b7210 */ /* 0x000fe20007f1e0ff */
[----:B------:R-:W-:Y:S02]  /*7900*/  ULDC UR6, c[0x0][0x154] ;  /* 0x0000550000067ab9 */ /* 0x000fe40000000800 */
[----:B------:R-:W-:Y:S02]  /*7910*/  IMAD R23, R23, R21, R20 ;  /* 0x0000001517177224 */ /* 0x000fe400078e0214 */
[----:B------:R-:W0:Y:S01]  /*7920*/  LDC R12, c[0x0][0x618] ;  /* 0x00018600ff0c7b82 */ /* 0x000e220000000800 */
[----:B------:R-:W-:-:S02]  /*7930*/  IMAD.X R5, RZ, RZ, ~R5, P0 ;  /* 0x000000ffff057224 */ /* 0x000fc400000e0e05 */
[----:B--2---:R-:W-:-:S04]  /*7940*/  IMAD.WIDE.U32 R6, R11, R18, R2 ;  /* 0x000000120b067225 */ /* 0x004fc800078e0002 */
[----:B------:R-:W-:Y:S01]  /*7950*/  IMAD R10, R5, R18, RZ ;  /* 0x00000012050a7224 */ /* 0x000fe200078e02ff */
[----:B------:R-:W1:Y:S03]  /*7960*/  LDC R24, c[0x0][0x608] ;  /* 0x00018200ff187b82 */ /* 0x000e660000000800 */
[----:B------:R-:W-:Y:S02]  /*7970*/  IMAD R5, R11, R19, R10 ;  /* 0x000000130b057224 */ /* 0x000fe400078e020a */
[----:B------:R-:W-:Y:S02]  /*7980*/  IMAD.MOV.U32 R11, RZ, RZ, 0x1 ;  /* 0x00000001ff0b7424 */ /* 0x000fe400078e00ff */
[----:B------:R-:W-:Y:S01]  /*7990*/  IMAD.IADD R5, R7, 0x1, R5 ;  /* 0x0000000107057824 */ /* 0x000fe200078e0205 */
[----:B------:R-:W2:Y:S01]  /*79a0*/  LDC R26, c[0x0][0x658] ;  /* 0x00019600ff1a7b82 */ /* 0x000ea20000000800 */
[----:B------:R-:W-:-:S02]  /*79b0*/  I2FP.F32.U32 R7, R22 ;  /* 0x0000001600077245 */ /* 0x000fc40000201000 */
[----:B---3--:R-:W-:-:S03]  /*79c0*/  ISETP.NE.U32.AND P0, PT, R28, RZ, PT ;  /* 0x000000ff1c00720c */ /* 0x008fc60003f05070 */
[----:B------:R-:W-:Y:S01]  /*79d0*/  FMUL R10, R7, UR6 ;  /* 0x00000006070a7c20 */ /* 0x000fe20008400000 */
[----:B------:R-:W-:Y:S01]  /*79e0*/  ISETP.NE.AND.EX P0, PT, R29, RZ, PT, P0 ;  /* 0x000000ff1d00720c */ /* 0x000fe20003f05300 */
[----:B------:R-:W3:Y:S01]  /*79f0*/  LDC R21, c[0x0][0x148] ;  /* 0x00005200ff157b82 */ /* 0x000ee20000000800 */
[-CC-:B0-----:R-:W-:Y:S01]  /*7a00*/  SHF.R.U64 R16, R6, R12.reuse, R5.reuse ;  /* 0x0000000c06107219 */ /* 0x181fe20000001205 */
[----:B------:R0:W4:Y:S01]  /*7a10*/  F2I.U32.TRUNC.NTZ R18, R10 ;  /* 0x0000000a00127305 */ /* 0x000122000020f000 */
[----:B------:R-:W-:Y:S01]  /*7a20*/  SHF.R.U32.HI R5, RZ, R12, R5 ;  /* 0x0000000cff057219 */ /* 0x000fe20000011605 */
[----:B------:R-:W-:-:S04]  /*7a30*/  IMAD.MOV.U32 R7, RZ, RZ, -0x1 ;  /* 0xffffffffff077424 */ /* 0x000fc800078e00ff */
[----:B------:R-:W0:Y:S01]  /*7a40*/  LDC R20, c[0x0][0x600] ;  /* 0x00018000ff147b82 */ /* 0x000e220000000800 */
[-CC-:B-1----:R-:W-:Y:S02]  /*7a50*/  SHF.R.U64 R14, R16, R24.reuse, R5.reuse ;  /* 0x00000018100e7219 */ /* 0x182fe40000001205 */
[----:B------:R-:W-:-:S05]  /*7a60*/  SHF.R.U32.HI R5, RZ, R24, R5 ;  /* 0x00000018ff057219 */ /* 0x000fca0000011605 */
[----:B------:R-:W1:Y:S01]  /*7a70*/  LDC R27, c[0x0][0x648] ;  /* 0x00019200ff1b7b82 */ /* 0x000e620000000800 */
[-C--:B--2---:R-:W-:Y:S02]  /*7a80*/  SHF.L.U32 R6, R7, R26.reuse, RZ ;  /* 0x0000001a07067219 */ /* 0x084fe400000006ff */
[-CC-:B------:R-:W-:Y:S02]  /*7a90*/  SHF.R.U64 R19, R14, R26.reuse, R5.reuse ;  /* 0x0000001a0e137219 */ /* 0x180fe40000001205 */
[----:B------:R-:W-:Y:S02]  /*7aa0*/  SHF.R.U32.HI R7, RZ, R26, R5 ;  /* 0x0000001aff077219 */ /* 0x000fe40000011605 */
[----:B------:R-:W-:Y:S01]  /*7ab0*/  LOP3.LUT R25, RZ, R6, RZ, 0x33, !PT ;  /* 0x00000006ff197212 */ /* 0x000fe200078e33ff */
[----:B------:R-:W2:Y:S01]  /*7ac0*/  LDC R30, c[0x0][0x638] ;  /* 0x00018e00ff1e7b82 */ /* 0x000ea20000000800 */
[----:B------:R-:W-:Y:S01]  /*7ad0*/  SHF.L.U32 R26, R11, R26, RZ ;  /* 0x0000001a0b1a7219 */ /* 0x000fe200000006ff */
[----:B------:R-:W-:-:S06]  /*7ae0*/  IMAD.MOV.U32 R6, RZ, RZ, R19 ;  /* 0x000000ffff067224 */ /* 0x000fcc00078e0013 */
[----:B------:R-:W0:Y:S01]  /*7af0*/  LDC R31, c[0x0][0x610] ;  /* 0x00018400ff1f7b82 */ /* 0x000e220000000800 */
[----:B----4-:R-:W-:Y:S05]  /*7b00*/  @!P0 BRA `(.L_x_164) ;  /* 0x0000000000288947 */ /* 0x010fea0003800000 */
[----:B------:R-:W4:Y:S02]  /*7b10*/  LDC R6, c[0x0][0x64c] ;  /* 0x00019300ff067b82 */ /* 0x000f240000000800 */
[----:B----4-:R-:W-:-:S05]  /*7b20*/  IADD3 R5, P0, R19, R6, RZ ;  /* 0x0000000613057210 */ /* 0x010fca0007f1e0ff */
[----:B------:R-:W-:-:S04]  /*7b30*/  IMAD.X R15, RZ, RZ, R7, P0 ;  /* 0x000000ffff0f7224 */ /* 0x000fc800000e0607 */
[----:B------:R-:W-:-:S04]  /*7b40*/  IMAD.WIDE.U32 R6, R15, R28, RZ ;  /* 0x0000001c0f067225 */ /* 0x000fc800078e00ff */
[----:B0-----:R-:W-:-:S04]  /*7b50*/  IMAD.WIDE.U32 R10, P0, R5, R29, R6 ;  /* 0x0000001d050a7225 */ /* 0x001fc80007800006 */
[----:B------:R-:W-:-:S04]  /*7b60*/  IMAD.WIDE.U32 R6, R5, R28, RZ ;  /* 0x0000001c05067225 */ /* 0x000fc800078e00ff */
[----:B------:R-:W-:Y:S01]  /*7b70*/  IMAD.X R13, RZ, RZ, RZ, P0 ;  /* 0x000000ffff0d7224 */ /* 0x000fe200000e06ff */
[----:B------:R-:W-:Y:S01]  /*7b80*/  IADD3 RZ, P0, R7, R10, RZ ;  /* 0x0000000a07ff7210 */ /* 0x000fe20007f1e0ff */
[----:B------:R-:W-:-:S04]  /*7b90*/  IMAD.MOV.U32 R12, RZ, RZ, R11 ;  /* 0x000000ffff0c7224 */ /* 0x000fc800078e000b */
[----:B------:R-:W-:-:S08]  /*7ba0*/  IMAD.WIDE.U32.X R6, R15, R29, R12, P0 ;  /* 0x0000001d0f067225 */ /* 0x000fd000000e040c */
.L_x_164:
[----:B-1----:R-:W-:Y:S01]  /*7bb0*/  SHF.R.U64 R5, R6, R27, R7 ;  /* 0x0000001b06057219 */ /* 0x002fe20000001207 */
[----:B0-----:R-:W-:Y:S01]  /*7bc0*/  VIADD R7, R20, 0xffffffff ;  /* 0xffffffff14077836 */ /* 0x001fe20000000000 */
[----:B------:R-:W-:Y:S01]  /*7bd0*/  LOP3.LUT R32, R14, R25, RZ, 0xc0, !PT ;  /* 0x000000190e207212 */ /* 0x000fe200078ec0ff */
[----:B------:R-:W-:Y:S02]  /*7be0*/  IMAD.MOV R18, RZ, RZ, -R18 ;  /* 0x000000ffff127224 */ /* 0x000fe400078e0a12 */
[----:B------:R-:W-:Y:S01]  /*7bf0*/  IMAD.MOV R6, RZ, RZ, -R5 ;  /* 0x000000ffff067224 */ /* 0x000fe200078e0a05 */
[----:B------:R-:W-:Y:S01]  /*7c00*/  LOP3.LUT R16, R16, R7, RZ, 0xc0, !PT ;  /* 0x0000000710107212 */ /* 0x000fe200078ec0ff */
[----:B------:R-:W-:Y:S02]  /*7c10*/  IMAD R32, R26, R5, R32 ;  /* 0x000000051a207224 */ /* 0x000fe400078e0220 */
[----:B---3--:R-:W-:Y:S02]  /*7c20*/  @P3 IMAD R23, R21, R18, R22 ;  /* 0x0000001215173224 */ /* 0x008fe400078e0216 */
[----:B--2---:R-:W-:-:S02]  /*7c30*/  IMAD R5, R6, R30, R19 ;  /* 0x0000001e06057224 */ /* 0x004fc400078e0213 */
[----:B------:R-:W-:Y:S02]  /*7c40*/  IMAD R32, R32, R31, R23 ;  /* 0x0000001f20207224 */ /* 0x000fe400078e0217 */
[----:B------:R-:W-:Y:S02]  /*7c50*/  IMAD R5, R5, R20, R16 ;  /* 0x0000001405057224 */ /* 0x000fe400078e0210 */
[----:B------:R-:W-:-:S03]  /*7c60*/  IMAD.MOV.U32 R6, RZ, RZ, 0x1 ;  /* 0x00000001ff067424 */ /* 0x000fc600078e00ff */
[----:B------:R-:W-:Y:S02]  /*7c70*/  SEL R7, R5, R32, !P3 ;  /* 0x0000002005077207 */ /* 0x000fe40005800000 */
[----:B------:R-:W-:Y:S01]  /*7c80*/  SEL R32, R32, R5, !P3 ;  /* 0x0000000520207207 */ /* 0x000fe20005800000 */
[----:B------:R-:W-:-:S07]  /*7c90*/  IMAD.MOV.U32 R5, RZ, RZ, R17 ;  /* 0x000000ffff057224 */ /* 0x000fce00078e0011 */
.L_x_162:
[----:B------:R-:W-:Y:S01]  /*7ca0*/  LOP3.LUT P0, RZ, R6, 0xff, RZ, 0xc0, !PT ;  /* 0x000000ff06ff7812 */ /* 0x000fe2000780c0ff */
[----:B------:R-:W-:-:S12]  /*7cb0*/  IMAD.MOV.U32 R6, RZ, RZ, R32 ;  /* 0x000000ffff067224 */ /* 0x000fd800078e0020 */
[----:B------:R-:W-:Y:S05]  /*7cc0*/  @P0 BRA `(.L_x_165) ;  /* 0xffffff9000a40947 */ /* 0x000fea000383ffff */
[----:B------:R-:W-:Y:S05]  /*7cd0*/  EXIT ;  /* 0x000000000000794d */ /* 0x000fea0003800000 */
.L_x_3:
[----:B0-----:R-:W-:Y:S01]  /*7ce0*/  ULDC.64 UR4, c[0x0][0x650] ;  /* 0x0001940000047ab9 */ /* 0x001fe20000000a00 */
        /* <DEDUP_REMOVED lines=25> */
.L_x_167:
[--C-:B------:R-:W-:Y:S01]  /*7e80*/  SHF.R.U64 R16, R14, R18, R15.reuse ;  /* 0x000000120e107219 */ /* 0x100fe2000000120f */
[----:B------:R-:W0:Y:S01]  /*7e90*/  LDC R22, c[0x0][0x618] ;  /* 0x00018600ff167b82 */ /* 0x000e220000000800 */
[----:B------:R-:W-:Y:S01]  /*7ea0*/  I2FP.F32.U32 R7, R8 ;  /* 0x0000000800077245 */ /* 0x000fe20000201000 */
[----:B------:R-:W-:Y:S01]  /*7eb0*/  ULDC UR4, c[0x0][0x150] ;  /* 0x0000540000047ab9 */ /* 0x000fe20000000800 */
[----:B------:R-:W-:Y:S02]  /*7ec0*/  SHF.R.U32.HI R6, RZ, R18, R15 ;  /* 0x00000012ff067219 */ /* 0x000fe4000001160f */
[----:B------:R-:W-:Y:S01]  /*7ed0*/  IADD3 R9, P0, RZ, -R16, RZ ;  /* 0x80000010ff097210 */ /* 0x000fe20007f1e0ff */
[----:B------:R-:W-:Y:S01]  /*7ee0*/  FMUL R13, R7, UR4 ;  /* 0x00000004070d7c20 */ /* 0x000fe20008400000 */
[----:B------:R-:W-:Y:S01]  /*7ef0*/  ULDC UR4, c[0x0][0x154] ;  /* 0x0000550000047ab9 */ /* 0x000fe20000000800 */
[----:B------:R-:W1:Y:S02]  /*7f00*/  LDC.64 R24, c[0x0][0x640] ;  /* 0x00019000ff187b82 */ /* 0x000e640000000a00 */
[----:B------:R-:W-:-:S02]  /*7f10*/  IMAD.X R11, RZ, RZ, ~R6, P0 ;  /* 0x000000ffff0b7224 */ /* 0x000fc400000e0e06 */
[----:B------:R-:W2:Y:S01]  /*7f20*/  F2I.U32.TRUNC.NTZ R13, R13 ;  /* 0x0000000d000d7305 */ /* 0x000ea2000020f000 */
[----:B------:R-:W-:-:S03]  /*7f30*/  IMAD.WIDE.U32 R6, R9, R20, R2 ;  /* 0x0000001409067225 */ /* 0x000fc600078e0002 */
[----:B------:R-:W3:Y:S01]  /*7f40*/  LDC R15, c[0x0][0x144] ;  /* 0x00005100ff0f7b82 */ /* 0x000ee20000000800 */
[----:B------:R-:W-:-:S04]  /*7f50*/  IMAD R12, R11, R20, RZ ;  /* 0x000000140b0c7224 */ /* 0x000fc800078e02ff */
[----:B------:R-:W-:Y:S02]  /*7f60*/  IMAD R9, R9, R21, R12 ;  /* 0x0000001509097224 */ /* 0x000fe400078e020c */
[----:B------:R-:W-:Y:S01]  /*7f70*/  IMAD.MOV.U32 R12, RZ, RZ, -0x1 ;  /* 0xffffffffff0c7424 */ /* 0x000fe200078e00ff */
[----:B------:R-:W4:Y:S01]  /*7f80*/  LDC R18, c[0x0][0x608] ;  /* 0x00018200ff127b82 */ /* 0x000f220000000800 */
[----:B------:R-:W-:Y:S01]  /*7f90*/  IMAD.IADD R7, R7, 0x1, R9 ;  /* 0x0000000107077824 */ /* 0x000fe200078e0209 */
[----:B------:R-:W-:-:S04]  /*7fa0*/  I2FP.F32.U32 R9, R10 ;  /* 0x0000000a00097245 */ /* 0x000fc80000201000 */
[-C--:B0-----:R-:W-:Y:S01]  /*7fb0*/  SHF.R.U64 R14, R6, R22.reuse, R7 ;  /* 0x00000016060e7219 */ /* 0x081fe20000001207 */
[----:B--2---:R-:W-:Y:S01]  /*7fc0*/  IMAD.MOV R6, RZ, RZ, -R13 ;  /* 0x000000ffff067224 */ /* 0x004fe200078e0a0d */
[----:B------:R-:W0:Y:S01]  /*7fd0*/  LDC R11, c[0x0][0x658] ;  /* 0x00019600ff0b7b82 */ /* 0x000e220000000800 */
[----:B-1----:R-:W-:Y:S01]  /*7fe0*/  ISETP.NE.U32.AND P0, PT, R24, RZ, PT ;  /* 0x000000ff1800720c */ /* 0x002fe20003f05070 */
[----:B------:R-:W-:Y:S01]  /*7ff0*/  FMUL R9, R9, UR4 ;  /* 0x0000000409097c20 */ /* 0x000fe20008400000 */
[----:B------:R-:W-:Y:S02]  /*8000*/  SHF.R.U32.HI R7, RZ, R22, R7 ;  /* 0x00000016ff077219 */ /* 0x000fe40000011607 */
[----:B------:R-:W-:-:S03]  /*8010*/  ISETP.NE.AND.EX P0, PT, R25, RZ, PT, P0 ;  /* 0x000000ff1900720c */ /* 0x000fc60003f05300 */
[----:B------:R-:W1:Y:S01]  /*8020*/  LDC R21, c[0x0][0x148] ;  /* 0x00005200ff157b82 */ /* 0x000e620000000800 */
[----:B---3--:R-:W-:Y:S02]  /*8030*/  IMAD R22, R15, R6, R8 ;  /* 0x000000060f167224 */ /* 0x008fe400078e0208 */
[----:B------:R-:W-:-:S05]  /*8040*/  IMAD.MOV.U32 R8, RZ, RZ, 0x1 ;  /* 0x00000001ff087424 */ /* 0x000fca00078e00ff */
[----:B------:R-:W2:Y:S01]  /*8050*/  LDC R20, c[0x0][0x600] ;  /* 0x00018000ff147b82 */ /* 0x000ea20000000800 */
[-CC-:B----4-:R-:W-:Y:S02]  /*8060*/  SHF.R.U64 R17, R14, R18.reuse, R7.reuse ;  /* 0x000000120e117219 */ /* 0x190fe40000001207 */
[----:B------:R-:W-:Y:S02]  /*8070*/  SHF.R.U32.HI R6, RZ, R18, R7 ;  /* 0x00000012ff067219 */ /* 0x000fe40000011607 */
[----:B------:R3:W4:Y:S03]  /*8080*/  F2I.U32.TRUNC.NTZ R18, R9 ;  /* 0x0000000900127305 */ /* 0x000726000020f000 */
[----:B------:R-:W1:Y:S01]  /*8090*/  LDC R23, c[0x0][0x648] ;  /* 0x00019200ff177b82 */ /* 0x000e620000000800 */
[-C--:B0-----:R-:W-:Y:S02]  /*80a0*/  SHF.R.U64 R19, R17, R11.reuse, R6 ;  /* 0x0000000b11137219 */ /* 0x081fe40000001206 */
[----:B------:R-:W-:-:S02]  /*80b0*/  SHF.L.U32 R12, R12, R11, RZ ;  /* 0x0000000b0c0c7219 */ /* 0x000fc400000006ff */
[-C--:B------:R-:W-:Y:S01]  /*80c0*/  SHF.R.U32.HI R7, RZ, R11.reuse, R6 ;  /* 0x0000000bff077219 */ /* 0x080fe20000011606 */
[----:B------:R-:W-:Y:S01]  /*80d0*/  IMAD.MOV.U32 R6, RZ, RZ, R19 ;  /* 0x000000ffff067224 */ /* 0x000fe200078e0013 */
[----:B------:R-:W-:Y:S01]  /*80e0*/  SHF.L.U32 R27, R8, R11, RZ ;  /* 0x0000000b081b7219 */ /* 0x000fe200000006ff */
[----:B------:R-:W0:Y:S01]  /*80f0*/  LDC R26, c[0x0][0x638] ;  /* 0x00018e00ff1a7b82 */ /* 0x000e220000000800 */
[----:B------:R-:W-:-:S07]  /*8100*/  LOP3.LUT R28, RZ, R12, RZ, 0x33, !PT ;  /* 0x0000000cff1c7212 */ /* 0x000fce00078e33ff */
[----:B------:R-:W0:Y:S01]  /*8110*/  LDC R29, c[0x0][0x610] ;  /* 0x00018400ff1d7b82 */ /* 0x000e220000000800 */
[----:B---34-:R-:W-:Y:S05]  /*8120*/  @!P0 BRA `(.L_x_168) ;  /* 0x0000000000288947 */ /* 0x018fea0003800000 */
        /* <DEDUP_REMOVED lines=10> */
.L_x_168:
[----:B-1----:R-:W-:Y:S01]  /*81d0*/  SHF.R.U64 R7, R6, R23, R7 ;  /* 0x0000001706077219 */ /* 0x002fe20000001207 */
[----:B--2---:R-:W-:Y:S01]  /*81e0*/  VIADD R9, R20, 0xffffffff ;  /* 0xffffffff14097836 */ /* 0x004fe20000000000 */
[----:B------:R-:W-:Y:S01]  /*81f0*/  LOP3.LUT R6, R17, R28, RZ, 0xc0, !PT ;  /* 0x0000001c11067212 */ /* 0x000fe200078ec0ff */
[----:B------:R-:W-:Y:S02]  /*8200*/  IMAD.MOV R18, RZ, RZ, -R18 ;  /* 0x000000ffff127224 */ /* 0x000fe400078e0a12 */
[----:B------:R-:W-:Y:S02]  /*8210*/  IMAD.MOV R8, RZ, RZ, -R7 ;  /* 0x000000ffff087224 */ /* 0x000fe400078e0a07 */
[----:B------:R-:W-:Y:S01]  /*8220*/  IMAD R11, R27, R7, R6 ;  /* 0x000000071b0b7224 */ /* 0x000fe200078e0206 */
[----:B------:R-:W-:Y:S01]  /*8230*/  LOP3.LUT R7, R14, R9, RZ, 0xc0, !PT ;  /* 0x000000090e077212 */ /* 0x000fe200078ec0ff */
[----:B------:R-:W-:Y:S02]  /*8240*/  @P3 IMAD R22, R21, R18, R10 ;  /* 0x0000001215163224 */ /* 0x000fe400078e020a */
[----:B0-----:R-:W-:-:S02]  /*8250*/  IMAD R6, R8, R26, R19 ;  /* 0x0000001a08067224 */ /* 0x001fc400078e0213 */
[----:B------:R-:W-:Y:S02]  /*8260*/  IMAD R11, R11, R29, R22 ;  /* 0x0000001d0b0b7224 */ /* 0x000fe400078e0216 */
[----:B------:R-:W-:Y:S02]  /*8270*/  IMAD R6, R6, R20, R7 ;  /* 0x0000001406067224 */ /* 0x000fe400078e0207 */
[----:B------:R-:W-:-:S03]  /*8280*/  IMAD.MOV.U32 R8, RZ, RZ, 0x1 ;  /* 0x00000001ff087424 */ /* 0x000fc600078e00ff */
[----:B------:R-:W-:Y:S02]  /*8290*/  SEL R14, R6, R11, !P3 ;  /* 0x0000000b060e7207 */ /* 0x000fe40005800000 */
[----:B------:R-:W-:Y:S01]  /*82a0*/  SEL R11, R11, R6, !P3 ;  /* 0x000000060b0b7207 */ /* 0x000fe20005800000 */
[----:B------:R-:W-:Y:S01]  /*82b0*/  IMAD.MOV.U32 R6, RZ, RZ, R16 ;  /* 0x000000ffff067224 */ /* 0x000fe200078e0010 */
[----:B------:R-:W-:-:S07]  /*82c0*/  PRMT R7, R8, 0x7610, R7 ;  /* 0x0000761008077816 */ /* 0x000fce0000000007 */
.L_x_166:
[----:B------:R-:W-:-:S08]  /*82d0*/  NOP ;  /* 0x0000000000007918 */ /* 0x000fd00000000000 */
[----:B------:R-:W0:-:S00]  /*82e0*/  USETMAXREG.DEALLOC.CTAPOOL 0x28 ;  /* 0x00000028000079c8 */ /* 0x000e0000080e0500 */
[----:B0-----:R-:W-:-:S13]  /*82f0*/  ISETP.NE.AND P0, PT, R5, RZ, PT ;  /* 0x000000ff0500720c */ /* 0x001fda0003f05270 */
[----:B------:R-:W-:Y:S05]  /*8300*/  @P0 EXIT ;  /* 0x000000000000094d */ /* 0x000fea0003800000 */
[----:B------:R-:W-:Y:S01]  /*8310*/  LOP3.LUT P0, RZ, R7, 0xff, RZ, 0xc0, !PT ;  /* 0x000000ff07ff7812 */ /* 0x000fe2000780c0ff */
[----:B------:R-:W-:Y:S02]  /*8320*/  IMAD.MOV.U32 R5, RZ, RZ, 0x1 ;  /* 0x00000001ff057424 */ /* 0x000fe400078e00ff */
[----:B------:R-:W-:-:S10]  /*8330*/  IMAD.MOV.U32 R13, RZ, RZ, RZ ;  /* 0x000000ffff0d7224 */ /* 0x000fd400078e00ff */
[----:B------:R-:W-:Y:S05]  /*8340*/  @!P0 BRA `(.L_x_169) ;  /* 0x0000000c00308947 */ /* 0x000fea0003800000 */
[----:B------:R-:W0:Y:S01]  /*8350*/  LDC R5, c[0x0][0x28c] ;  /* 0x0000a300ff057b82 */ /* 0x000e220000000800 */
[----:B------:R-:W-:Y:S01]  /*8360*/  ULDC UR5, c[0x0][0x600] ;  /* 0x0001800000057ab9 */ /* 0x000fe20000000800 */
[----:B------:R-:W-:Y:S01]  /*8370*/  ULDC UR4, c[0x0][0xc] ;  /* 0x0000030000047ab9 */ /* 0x000fe20000000800 */
[----:B------:R-:W-:Y:S01]  /*8380*/  UIADD3 UR16, UR5, -0x1, URZ ;  /* 0xffffffff05107890 */ /* 0x000fe2000fffe03f */
[C---:B------:R-:W-:Y:S01]  /*8390*/  LOP3.LUT P2, RZ, R0.reuse, 0x7f, RZ, 0xc0, !PT ;  /* 0x0000007f00ff7812 */ /* 0x040fe2000784c0ff */
[----:B------:R-:W-:Y:S01]  /*83a0*/  ULDC UR6, c[0x0][0x658] ;  /* 0x0001960000067ab9 */ /* 0x000fe20000000800 */
[----:B------:R-:W-:Y:S01]  /*83b0*/  ULDC UR5, c[0x0][0x10] ;  /* 0x0000040000057ab9 */ /* 0x000fe20000000800 */
[----:B------:R-:W-:Y:S01]  /*83c0*/  UMOV UR7, 0xffffffff ;  /* 0xffffffff00077882 */ /* 0x000fe20000000000 */
[----:B------:R-:W-:Y:S01]  /*83d0*/  UMOV UR8, 0x1 ;  /* 0x0000000100087882 */ /* 0x000fe20000000000 */
[----:B------:R-:W-:Y:S01]  /*83e0*/  UIMAD.WIDE.U32 UR4, UR4, UR5, URZ ;  /* 0x00000005040472a5 */ /* 0x000fe2000f8e003f */
[----:B------:R-:W-:Y:S01]  /*83f0*/  LOP3.LUT P0, RZ, R0, 0x1f, RZ, 0xc0, !PT ;  /* 0x0000001f00ff7812 */ /* 0x000fe2000780c0ff */
[----:B------:R-:W-:Y:S01]  /*8400*/  USHF.L.U32 UR7, UR7, UR6, URZ ;  /* 0x0000000607077299 */ /* 0x000fe2000800063f */
[----:B------:R-:W-:Y:S01]  /*8410*/  BSSY B0, `(.L_x_169) ;  /* 0x00000bf000007945 */ /* 0x000fe20003800000 */
[----:B------:R-:W-:Y:S01]  /*8420*/  USHF.L.U32 UR18, UR8, UR6, URZ ;  /* 0x0000000608127299 */ /* 0x000fe2000800063f */
[----:B------:R-:W-:Y:S01]  /*8430*/  IMAD.MOV.U32 R15, RZ, RZ, 0x1 ;  /* 0x00000001ff0f7424 */ /* 0x000fe200078e00ff */
[----:B------:R-:W-:Y:S01]  /*8440*/  LOP3.LUT R16, R4, 0x2, RZ, 0xfc, !PT ;  /* 0x0000000204107812 */ /* 0x000fe200078efcff */
[----:B------:R-:W-:Y:S01]  /*8450*/  ULDC UR6, c[0x0][0x14] ;  /* 0x0000050000067ab9 */ /* 0x000fe20000000800 */
[----:B------:R-:W-:Y:S01]  /*8460*/  PLOP3.LUT P0, PT, P0, P2, PT, 0x8a, 0x0 ;  /* 0x000000000000781c */ /* 0x000fe20000705172 */
[----:B------:R-:W-:Y:S01]  /*8470*/  UIMAD.WIDE.U32 UR20, UR4, UR6, URZ ;  /* 0x00000006041472a5 */ /* 0x000fe2000f8e003f */
[----:B------:R-:W-:Y:S01]  /*8480*/  IMAD.MOV.U32 R13, RZ, RZ, RZ ;  /* 0x000000ffff0d7224 */ /* 0x000fe200078e00ff */
[----:B------:R-:W-:-:S02]  /*8490*/  UIMAD UR13, UR5, UR6, URZ ;  /* 0x00000006050d72a4 */ /* 0x000fc4000f8e023f */
[----:B------:R-:W-:Y:S01]  /*84a0*/  ULOP3.LUT UR17, URZ, UR7, URZ, 0x33, !UPT ;  /* 0x000000073f117292 */ /* 0x000fe2000f8e333f */
[----:B0-----:R-:W-:Y:S01]  /*84b0*/  VIADD R5, R5, 0x1f ;  /* 0x0000001f05057836 */ /* 0x001fe20000000000 */
[----:B------:R-:W-:Y:S01]  /*84c0*/  UIADD3 UR13, UR21, UR13, URZ ;  /* 0x0000000d150d7290 */ /* 0x000fe2000fffe03f */
[----:B------:R-:W-:-:S03]  /*84d0*/  ULDC.64 UR22, c[0x0][0x198] ;  /* 0x0000660000167ab9 */ /* 0x000fc60000000a00 */
[----:B------:R-:W-:-:S04]  /*84e0*/  SHF.R.S32.HI R8, RZ, 0x1f, R5 ;  /* 0x0000001fff087819 */ /* 0x000fc80000011405 */
[----:B------:R-:W-:Y:S01]  /*84f0*/  LEA.HI R8, R8, R5, RZ, 0x5 ;  /* 0x0000000508087211 */ /* 0x000fe200078f28ff */
[----:B------:R-:W-:-:S03]  /*8500*/  IMAD.MOV.U32 R5, RZ, RZ, 0x1 ;  /* 0x00000001ff057424 */ /* 0x000fc600078e00ff */
[----:B------:R-:W-:-:S05]  /*8510*/  SHF.R.S32.HI R12, RZ, 0x5, R8 ;  /* 0x00000005ff0c7819 */ /* 0x000fca0000011408 */
[----:B------:R-:W-:-:S07]  /*8520*/  VIADD R0, R12, 0x1 ;  /* 0x000000010c007836 */ /* 0x000fce0000000000 */
.L_x_181:
[----:B------:R-:W-:-:S03]  /*8530*/  UMOV UR4, 0xffffffff ;  /* 0xffffffff00047882 */ /* 0x000fc60000000000 */
[----:B------:R-:W-:Y:S05]  /*8540*/  BRA.DIV UR4, `(.L_x_170) ;  /* 0x0000000e04e87947 */ /* 0x000fea000b800000 */
[----:B------:R-:W-:-:S13]  /*8550*/  ELECT P1, URZ, PT ;  /* 0x00000000003f782f */ /* 0x000fda0003820000 */
.L_x_194:
[----:B------:R-:W0:Y:S01]  /*8560*/  LDC R7, c[0x0][0x28c] ;  /* 0x0000a300ff077b82 */ /* 0x000e220000000800 */
[----:B------:R-:W-:Y:S01]  /*8570*/  BSSY B1, `(.L_x_171) ;  /* 0x0000037000017945 */ /* 0x000fe20003800000 */
[----:B0-----:R-:W-:-:S13]  /*8580*/  ISETP.LT.OR P1, PT, R7, 0x1, !P1 ;  /* 0x000000010700780c */ /* 0x001fda0004f21670 */
[----:B------:R-:W-:Y:S05]  /*8590*/  @P1 BRA `(.L_x_172) ;  /* 0x0000000000d01947 */ /* 0x000fea0003800000 */
[----:B------:R-:W-:Y:S02]  /*85a0*/  IMAD.SHL.U32 R14, R14, 0x40, RZ ;  /* 0x000000400e0e7824 */ /* 0x000fe400078e00ff */
[----:B------:R-:W-:Y:S02]  /*85b0*/  IMAD.SHL.U32 R17, R11, 0x100, RZ ;  /* 0x000001000b117824 */ /* 0x000fe400078e00ff */
[----:B------:R-:W-:Y:S02]  /*85c0*/  IMAD.MOV.U32 R20, RZ, RZ, RZ ;  /* 0x000000ffff147224 */ /* 0x000fe400078e00ff */
[----:B------:R-:W-:Y:S02]  /*85d0*/  IMAD.MOV.U32 R7, RZ, RZ, R0 ;  /* 0x000000ffff077224 */ /* 0x000fe400078e0000 */
[----:B------:R-:W-:Y:S02]  /*85e0*/  IMAD.MOV.U32 R8, RZ, RZ, R5 ;  /* 0x000000ffff087224 */ /* 0x000fe400078e0005 */
[----:B------:R-:W-:-:S07]  /*85f0*/  IMAD.MOV.U32 R9, RZ, RZ, R13 ;  /* 0x000000ffff097224 */ /* 0x000fce00078e000d */
.L_x_176:
[----:B------:R-:W0:Y:S01]  /*8600*/  S2R R11, SR_CgaCtaId ;  /* 0x00000000000b7919 */ /* 0x000e220000008800 */
[----:B------:R-:W-:-:S04]  /*8610*/  MOV R10, 0x400 ;  /* 0x00000400000a7802 */ /* 0x000fc80000000f00 */
[----:B0-----:R-:W-:Y:S02]  /*8620*/  LEA R18, R11, R10, 0x18 ;  /* 0x0000000a0b127211 */ /* 0x001fe400078ec0ff */
[----:B------:R-:W-:Y:S01]  /*8630*/  SHF.L.U32 R10, R8, 0x1f, RZ ;  /* 0x0000001f080a7819 */ /* 0x000fe200000006ff */
[----:B------:R-:W0:Y:S02]  /*8640*/  @!P2 LDC R11, c[0x0][0x500] ;  /* 0x00014000ff0bab82 */ /* 0x000e240000000800 */
[----:B------:R-:W-:-:S04]  /*8650*/  IMAD R19, R9, 0x8, R18 ;  /* 0x0000000809137824 */ /* 0x000fc800078e0212 */
[----:B------:R-:W1:Y:S02]  /*8660*/  SYNCS.PHASECHK.TRANS64.TRYWAIT P1, [R19+URZ+0x30], R10 ;  /* 0x0000300a130075a7 */ /* 0x000e64000802017f */
[----:B-1----:R-:W-:Y:S05]  /*8670*/  @!P1 BRA `(.L_x_173) ;  /* 0x0000000c00bc9947 */ /* 0x002fea0003800000 */
.L_x_195:
[----:B-1----:R-:W-:Y:S01]  /*8680*/  PRMT R10, R16, 0x9910, RZ ;  /* 0x00009910100a7816 */ /* 0x002fe200000000ff */
[----:B0-----:R0:W-:Y:S03]  /*8690*/  @!P2 SYNCS.ARRIVE.TRANS64 RZ, [R19+URZ], R11 ;  /* 0x0000000b13ffa9a7 */ /* 0x0011e6000800003f */
[----:B------:R-:W-:-:S13]  /*86a0*/  ISETP.NE.AND P1, PT, R10, 0x2, PT ;  /* 0x000000020a00780c */ /* 0x000fda0003f25270 */
[----:B0-----:R-:W-:Y:S05]  /*86b0*/  @P1 BRA `(.L_x_174) ;  /* 0x0000000000041947 */ /* 0x001fea0003800000 */
[----:B------:R-:W-:Y:S01]  /*86c0*/  BPT.TRAP 0x1 ;  /* 0x000000040000795c */ /* 0x000fe20000300000 */
.L_x_174:
[----:B------:R-:W-:Y:S05]  /*86d0*/  @P0 BRA `(.L_x_175) ;  /* 0x0000000000040947 */ /* 0x000fea0003800000 */
[----:B------:R-:W-:Y:S01]  /*86e0*/  BPT.TRAP 0x1 ;  /* 0x000000040000795c */ /* 0x000fe20000300000 */
.L_x_175:
[--C-:B------:R-:W-:Y:S01]  /*86f0*/  IMAD R10, R9, 0x2000, R18.reuse ;  /* 0x00002000090a7824 */ /* 0x100fe200078e0212 */
[----:B------:R-:W-:Y:S01]  /*8700*/  R2UR UR9, R19 ;  /* 0x00000000130972ca */ /* 0x000fe200000e0000 */
[----:B------:R-:W-:Y:S01]  /*8710*/  IMAD R18, R9, 0x800, R18 ;  /* 0x0000080009127824 */ /* 0x000fe200078e0212 */
[----:B------:R-:W-:Y:S01]  /*8720*/  UIADD3 UR4, UP0, UR22, 0xf0, URZ ;  /* 0x000000f016047890 */ /* 0x000fe2000ff1e03f */
[----:B------:R-:W-:Y:S01]  /*8730*/  VIADD R7, R7, 0xffffffff ;  /* 0xffffffff07077836 */ /* 0x000fe20000000000 */
[----:B------:R-:W-:Y:S01]  /*8740*/  R2UR UR5, R10 ;  /* 0x000000000a0572ca */ /* 0x000fe200000e0000 */
[----:B------:R-:W-:Y:S01]  /*8750*/  UIADD3 UR24, UP1, UR22, 0x1f0, URZ ;  /* 0x000001f016187890 */ /* 0x000fe2000ff3e03f */
[----:B------:R-:W-:Y:S01]  /*8760*/  R2UR UR8, R18 ;  /* 0x00000000120872ca */ /* 0x000fe200000e0000 */
[----:B------:R-:W-:Y:S01]  /*8770*/  VIADD R9, R9, 0x1 ;  /* 0x0000000109097836 */ /* 0x000fe20000000000 */
[----:B------:R-:W-:Y:S01]  /*8780*/  R2UR UR11, R17 ;  /* 0x00000000110b72ca */ /* 0x000fe200000e0000 */
[----:B------:R-:W-:Y:S01]  /*8790*/  UIADD3.X UR25, URZ, UR23, URZ, UP1, !UPT ;  /* 0x000000173f197290 */ /* 0x000fe20008ffe43f */
[----:B------:R-:W-:Y:S01]  /*87a0*/  R2UR UR10, R20 ;  /* 0x00000000140a72ca */ /* 0x000fe200000e0000 */
[----:B------:R-:W-:Y:S01]  /*87b0*/  UMOV UR6, 0x0 ;  /* 0x0000000000067882 */ /* 0x000fe20000000000 */
[----:B------:R-:W-:Y:S01]  /*87c0*/  R2UR UR12, R6 ;  /* 0x00000000060c72ca */ /* 0x000fe200000e0000 */
[----:B------:R-:W-:Y:S01]  /*87d0*/  UMOV UR7, 0x10000000 ;  /* 0x1000000000077882 */ /* 0x000fe20000000000 */
[----:B------:R-:W-:Y:S01]  /*87e0*/  R2UR UR19, R14 ;  /* 0x000000000e1372ca */ /* 0x000fe200000e0000 */
[----:B------:R-:W-:Y:S01]  /*87f0*/  VIADD R20, R20, 0x20 ;  /* 0x0000002014147836 */ /* 0x000fe20000000000 */
[----:B------:R-:W-:Y:S01]  /*8800*/  ISETP.GT.AND P4, PT, R7, 0x1, PT ;  /* 0x000000010700780c */ /* 0x000fe20003f84270 */
[----:B------:R-:W-:Y:S01]  /*8810*/  UIADD3 UR14, UR5, 0x180, URZ ;  /* 0x00000180050e7890 */ /* 0x000fe2000fffe03f */
[----:B------:R-:W-:Y:S01]  /*8820*/  ISETP.NE.AND P1, PT, R9, 0x6, PT ;  /* 0x000000060900780c */ /* 0x000fe20003f25270 */
[----:B------:R-:W-:-:S02]  /*8830*/  UIADD3.X UR5, URZ, UR23, URZ, UP0, !UPT ;  /* 0x000000173f057290 */ /* 0x000fc400087fe43f */
[----:B------:R-:W-:Y:S01]  /*8840*/  UIADD3 UR15, UR8, 0xc180, URZ ;  /* 0x0000c180080f7890 */ /* 0x000fe2000fffe03f */
[----:B------:R-:W-:Y:S02]  /*8850*/  SEL R11, RZ, 0x1, P1 ;  /* 0x00000001ff0b7807 */ /* 0x000fe40000800000 */
[----:B------:R-:W-:Y:S01]  /*8860*/  UMOV UR8, UR14 ;  /* 0x0000000e00087c82 */ /* 0x000fe20008000000 */
[----:B------:R-:W-:Y:S02]  /*8870*/  SEL R9, R9, RZ, P1 ;  /* 0x000000ff09097207 */ /* 0x000fe40000800000 */
[----:B------:R-:W-:Y:S01]  /*8880*/  LOP3.LUT R8, R8, R11, RZ, 0x3c, !PT ;  /* 0x0000000b08087212 */ /* 0x000fe200078e3cff */
[----:B------:R0:W-:Y:S02]  /*8890*/  UTMALDG.3D [UR8], [UR4], desc[UR6] ;  /* 0x00000608040075b4 */ /* 0x0001e40008011000 */
[----:B0-----:R-:W-:Y:S01]  /*88a0*/  UMOV UR8, UR15 ;  /* 0x0000000f00087c82 */ /* 0x001fe20008000000 */
[----:B------:R-:W-:-:S02]  /*88b0*/  UMOV UR11, UR19 ;  /* 0x00000013000b7c82 */ /* 0x000fc40008000000 */
[----:B------:R0:W-:Y:S02]  /*88c0*/  UTMALDG.3D [UR8], [UR24], desc[UR6] ;  /* 0x00000608180075b4 */ /* 0x0001e40008011000 */
[----:B0-----:R-:W-:Y:S05]  /*88d0*/  @P4 BRA `(.L_x_176) ;  /* 0xfffffffc00484947 */ /* 0x001fea000383ffff */
.L_x_172:
[----:B------:R-:W-:Y:S05]  /*88e0*/  BSYNC B1 ;  /* 0x0000000000017941 */ /* 0x000fea0003800000 */
.L_x_171:
[----:B------:R-:W-:Y:S01]  /*88f0*/  LOP3.LUT P4, RZ, R15, 0xff, RZ, 0xc0, !PT ;  /* 0x000000ff0fff7812 */ /* 0x000fe2000788c0ff */
[----:B------:R-:W-:Y:S01]  /*8900*/  IMAD.IADD R13, R12, 0x1, R13 ;  /* 0x000000010c0d7824 */ /* 0x000fe200078e020d */
[----:B------:R-:W-:Y:S01]  /*8910*/  IADD3 R2, P5, R2, UR20, RZ ;  /* 0x0000001402027c10 */ /* 0x000fe2000ffbe0ff */
[----:B------:R-:W-:Y:S01]  /*8920*/  ULDC.64 UR4, c[0x0][0x650] ;  /* 0x0001940000047ab9 */ /* 0x000fe20000000a00 */
[----:B------:R-:W-:Y:S01]  /*8930*/  BSSY B1, `(.L_x_177) ;  /* 0x000006a000017945 */ /* 0x000fe20003800000 */
[----:B------:R-:W-:Y:S01]  /*8940*/  IMAD.MOV.U32 R11, RZ, RZ, -0x1 ;  /* 0xffffffffff0b7424 */ /* 0x000fe200078e00ff */
[----:B------:R-:W-:Y:S01]  /*8950*/  ISETP.GT.U32.AND P1, PT, R13, 0x5, PT ;  /* 0x000000050d00780c */ /* 0x000fe20003f24070 */
[----:B------:R-:W-:Y:S01]  /*8960*/  IMAD.MOV.U32 R14, RZ, RZ, -0x1 ;  /* 0xffffffffff0e7424 */ /* 0x000fe200078e00ff */
[----:B------:R-:W-:Y:S02]  /*8970*/  IADD3.X R3, R3, UR13, RZ, P5, !PT ;  /* 0x0000000d03037c10 */ /* 0x000fe4000affe4ff */
[----:B------:R-:W-:-:S02]  /*8980*/  ISETP.LT.U32.AND P1, PT, R12, 0x6, P1 ;  /* 0x000000060c00780c */ /* 0x000fc40000f21070 */
[----:B------:R-:W-:Y:S01]  /*8990*/  PRMT R15, RZ, 0x7610, R15 ;  /* 0x00007610ff0f7816 */ /* 0x000fe2000000000f */
[----:B------:R-:W0:Y:S01]  /*89a0*/  @P4 S2R R7, SR_CgaCtaId ;  /* 0x0000000000074919 */ /* 0x000e220000008800 */
[----:B------:R-:W-:-:S04]  /*89b0*/  @P4 MOV R6, 0x400 ;  /* 0x0000040000064802 */ /* 0x000fc80000000f00 */
[----:B0-----:R-:W-:Y:S01]  /*89c0*/  @P4 LEA R8, R7, R6, 0x18 ;  /* 0x0000000607084211 */ /* 0x001fe200078ec0ff */
[----:B------:R-:W-:Y:S01]  /*89d0*/  IMAD.WIDE.U32 R6, R13, -0x55555555, RZ ;  /* 0xaaaaaaab0d067825 */ /* 0x000fe200078e00ff */
[----:B------:R-:W-:Y:S02]  /*89e0*/  SEL R6, RZ, 0x1, !P1 ;  /* 0x00000001ff067807 */ /* 0x000fe40004800000 */
[----:B------:R-:W-:Y:S01]  /*89f0*/  ISETP.GE.U32.AND P1, PT, R2, UR4, PT ;  /* 0x0000000402007c0c */ /* 0x000fe2000bf26070 */
[----:B------:R0:W-:Y:S01]  /*8a00*/  @P4 SYNCS.ARRIVE.TRANS64.A1T0 RZ, [R8+URZ+0x78], RZ ;  /* 0x000078ff08ff49a7 */ /* 0x0001e2000810003f */
[----:B------:R-:W-:Y:S02]  /*8a10*/  ISETP.GE.U32.AND P4, PT, R12, 0x6, PT ;  /* 0x000000060c00780c */ /* 0x000fe40003f86070 */
[----:B------:R-:W-:Y:S02]  /*8a20*/  ISETP.GE.U32.AND.EX P1, PT, R3, UR5, PT, P1 ;  /* 0x0000000503007c0c */ /* 0x000fe4000bf26110 */
[----:B------:R-:W-:Y:S01]  /*8a30*/  LOP3.LUT R5, R5, R6, RZ, 0x3c, !PT ;  /* 0x0000000605057212 */ /* 0x000fe200078e3cff */
[----:B------:R-:W-:Y:S01]  /*8a40*/  IMAD.MOV.U32 R6, RZ, RZ, -0x1 ;  /* 0xffffffffff067424 */ /* 0x000fe200078e00ff */
[----:B0-----:R-:W-:-:S02]  /*8a50*/  SHF.R.U32.HI R8, RZ, 0x2, R7 ;  /* 0x00000002ff087819 */ /* 0x001fc40000011607 */
[----:B------:R-:W-:-:S03]  /*8a60*/  PRMT R7, RZ, 0x7610, R7 ;  /* 0x00007610ff077816 */ /* 0x000fc60000000007 */
[----:B------:R-:W-:Y:S02]  /*8a70*/  IMAD R13, R8, -0x6, R13 ;  /* 0xfffffffa080d7824 */ /* 0x000fe400078e020d */
[----:B------:R-:W-:Y:S02]  /*8a80*/  @P4 LOP3.LUT R5, R5, 0x1, R8, 0x78, !PT ;  /* 0x0000000105054812 */ /* 0x000fe400078e7808 */
[----:B------:R-:W-:Y:S05]  /*8a90*/  @P1 BRA `(.L_x_178) ;  /* 0x00000004004c1947 */ /* 0x000fea0003800000 */
[----:B------:R-:W-:Y:S01]  /*8aa0*/  ULDC.64 UR4, c[0x0][0x628] ;  /* 0x00018a0000047ab9 */ /* 0x000fe20000000a00 */
[----:B------:R-:W0:Y:S01]  /*8ab0*/  S2R R17, SR_CTAID.X ;  /* 0x0000000000117919 */ /* 0x000e220000002500 */
[----:B------:R-:W-:Y:S01]  /*8ac0*/  ISETP.NE.U32.AND P1, PT, RZ, UR4, PT ;  /* 0x00000004ff007c0c */ /* 0x000fe2000bf25070 */
[----:B------:R-:W-:Y:S01]  /*8ad0*/  ULDC UR7, c[0x0][0x630] ;  /* 0x00018c0000077ab9 */ /* 0x000fe20000000800 */
[----:B------:R-:W-:Y:S01]  /*8ae0*/  IMAD.MOV.U32 R6, RZ, RZ, R2 ;  /* 0x000000ffff067224 */ /* 0x000fe200078e0002 */
[----:B------:R-:W1:Y:S01]  /*8af0*/  S2R R14, SR_CTAID.Y ;  /* 0x00000000000e7919 */ /* 0x000e620000002600 */
[----:B------:R-:W-:Y:S01]  /*8b00*/  ISETP.NE.AND.EX P1, PT, RZ, UR5, PT, P1 ;  /* 0x00000005ff007c0c */ /* 0x000fe2000bf25310 */
[----:B------:R-:W-:-:S12]  /*8b10*/  IMAD.MOV.U32 R7, RZ, RZ, R3 ;  /* 0x000000ffff077224 */ /* 0x000fd800078e0003 */
[----:B------:R-:W-:Y:S05]  /*8b20*/  @!P1 BRA `(.L_x_179) ;  /* 0x0000000000289947 */ /* 0x000fea0003800000 */
[----:B------:R-:W-:Y:S02]  /*8b30*/  ULDC UR6, c[0x0][0x634] ;  /* 0x00018d0000067ab9 */ /* 0x000fe40000000800 */
[----:B------:R-:W-:-:S05]  /*8b40*/  IADD3 R11, P1, R2, UR6, RZ ;  /* 0x00000006020b7c10 */ /* 0x000fca000ff3e0ff */
[----:B------:R-:W-:-:S04]  /*8b50*/  IMAD.X R19, RZ, RZ, R3, P1 ;  /* 0x000000ffff137224 */ /* 0x000fc800008e0603 */
[----:B------:R-:W-:-:S04]  /*8b60*/  IMAD.WIDE.U32 R8, R19, UR4, RZ ;  /* 0x0000000413087c25 */ /* 0x000fc8000f8e00ff */
[----:B------:R-:W-:-:S04]  /*8b70*/  IMAD.WIDE.U32 R8, P1, R11, UR5, R8 ;  /* 0x000000050b087c25 */ /* 0x000fc8000f820008 */
[----:B------:R-:W-:-:S04]  /*8b80*/  IMAD.WIDE.U32 R10, R11, UR4, RZ ;  /* 0x000000040b0a7c25 */ /* 0x000fc8000f8e00ff */
[----:B------:R-:W-:Y:S01]  /*8b90*/  IMAD.X R7, RZ, RZ, RZ, P1 ;  /* 0x000000ffff077224 */ /* 0x000fe200008e06ff */
[----:B------:R-:W-:Y:S01]  /*8ba0*/  IADD3 RZ, P1, R11, R8, RZ ;  /* 0x000000080bff7210 */ /* 0x000fe20007f3e0ff */
[----:B------:R-:W-:-:S04]  /*8bb0*/  IMAD.MOV.U32 R6, RZ, RZ, R9 ;  /* 0x000000ffff067224 */ /* 0x000fc800078e0009 */
[----:B------:R-:W-:-:S08]  /*8bc0*/  IMAD.WIDE.U32.X R6, R19, UR5, R6, P1 ;  /* 0x0000000513067c25 */ /* 0x000fd000088e0406 */
.L_x_179:
[--C-:B------:R-:W-:Y:S01]  /*8bd0*/  SHF.R.U64 R10, R6, UR7, R7.reuse ;  /* 0x00000007060a7c19 */ /* 0x100fe20008001207 */
[----:B------:R-:W-:Y:S01]  /*8be0*/  ULDC.64 UR4, c[0x0][0x620] ;  /* 0x0001880000047ab9 */ /* 0x000fe20000000a00 */
[----:B------:R-:W-:Y:S01]  /*8bf0*/  SHF.R.U32.HI R6, RZ, UR7, R7 ;  /* 0x00000007ff067c19 */ /* 0x000fe20008011607 */
[----:B------:R-:W2:Y:S01]  /*8c00*/  LDC R22, c[0x0][0x144] ;  /* 0x00005100ff167b82 */ /* 0x000ea20000000800 */
[----:B------:R-:W-:Y:S01]  /*8c10*/  IADD3 R9, P1, RZ, -R10, RZ ;  /* 0x8000000aff097210 */ /* 0x000fe20007f3e0ff */
[----:B------:R-:W-:Y:S01]  /*8c20*/  ULDC.64 UR8, c[0x0][0x640] ;  /* 0x0001900000087ab9 */ /* 0x000fe20000000a00 */
[----:B0-----:R-:W-:Y:S01]  /*8c30*/  I2FP.F32.U32 R11, R17 ;  /* 0x00000011000b7245 */ /* 0x001fe20000201000 */
[----:B------:R-:W-:Y:S02]  /*8c40*/  ULDC UR6, c[0x0][0x608] ;  /* 0x0001820000067ab9 */ /* 0x000fe40000000800 */
[----:B------:R-:W-:Y:S01]  /*8c50*/  IMAD.X R6, RZ, RZ, ~R6, P1 ;  /* 0x000000ffff067224 */ /* 0x000fe200008e0e06 */
[----:B------:R-:W-:Y:S01]  /*8c60*/  ISETP.NE.U32.AND P1, PT, RZ, UR8, PT ;  /* 0x00000008ff007c0c */ /* 0x000fe2000bf25070 */
[----:B------:R-:W0:Y:S02]  /*8c70*/  LDC R19, c[0x0][0x148] ;  /* 0x00005200ff137b82 */ /* 0x000e240000000800 */
[----:B------:R-:W-:Y:S01]  /*8c80*/  IMAD R8, R6, UR4, RZ ;  /* 0x0000000406087c24 */ /* 0x000fe2000f8e02ff */
[----:B------:R-:W-:Y:S01]  /*8c90*/  ISETP.NE.AND.EX P1, PT, RZ, UR9, PT, P1 ;  /* 0x00000009ff007c0c */ /* 0x000fe2000bf25310 */
[----:B------:R-:W-:Y:S01]  /*8ca0*/  IMAD.WIDE.U32 R6, R9, UR4, R2 ;  /* 0x0000000409067c25 */ /* 0x000fe2000f8e0002 */
[----:B------:R-:W-:-:S03]  /*8cb0*/  ULDC UR4, c[0x0][0x150] ;  /* 0x0000540000047ab9 */ /* 0x000fc60000000800 */
[----:B------:R-:W-:Y:S02]  /*8cc0*/  IMAD R9, R9, UR5, R8 ;  /* 0x0000000509097c24 */ /* 0x000fe4000f8e0208 */
[----:B------:R-:W-:Y:S01]  /*8cd0*/  FMUL R8, R11, UR4 ;  /* 0x000000040b087c20 */ /* 0x000fe20008400000 */
[----:B------:R-:W-:Y:S01]  /*8ce0*/  ULDC UR4, c[0x0][0x618] ;  /* 0x0001860000047ab9 */ /* 0x000fe20000000800 */
[----:B------:R-:W-:Y:S01]  /*8cf0*/  ULDC UR5, c[0x0][0x154] ;  /* 0x0000550000057ab9 */ /* 0x000fe20000000800 */
[----:B------:R-:W-:-:S03]  /*8d00*/  IMAD.IADD R7, R7, 0x1, R9 ;  /* 0x0000000107077824 */ /* 0x000fc600078e0209 */
[----:B------:R-:W3:Y:S02]  /*8d10*/  F2I.U32.TRUNC.NTZ R8, R8 ;  /* 0x0000000800087305 */ /* 0x000ee4000020f000 */
[----:B------:R-:W-:Y:S02]  /*8d20*/  SHF.R.U64 R11, R6, UR4, R7 ;  /* 0x00000004060b7c19 */ /* 0x000fe40008001207 */
[----:B-1----:R-:W-:-:S05]  /*8d30*/  I2FP.F32.U32 R6, R14 ;  /* 0x0000000e00067245 */ /* 0x002fca0000201000 */
[----:B------:R-:W-:Y:S01]  /*8d40*/  FMUL R21, R6, UR5 ;  /* 0x0000000506157c20 */ /* 0x000fe20008400000 */
[----:B------:R-:W-:Y:S01]  /*8d50*/  SHF.R.U32.HI R6, RZ, UR4, R7 ;  /* 0x00000004ff067c19 */ /* 0x000fe20008011607 */
[----:B------:R-:W-:-:S03]  /*8d60*/  ULDC UR4, c[0x0][0x658] ;  /* 0x0001960000047ab9 */ /* 0x000fc60000000800 */
[--C-:B------:R-:W-:Y:S01]  /*8d70*/  SHF.R.U64 R20, R11, UR6, R6.reuse ;  /* 0x000000060b147c19 */ /* 0x100fe20008001206 */
[----:B------:R-:W1:Y:S01]  /*8d80*/  F2I.U32.TRUNC.NTZ R21, R21 ;  /* 0x0000001500157305 */ /* 0x000e62000020f000 */
[----:B------:R-:W-:Y:S01]  /*8d90*/  SHF.R.U32.HI R7, RZ, UR6, R6 ;  /* 0x00000006ff077c19 */ /* 0x000fe20008011606 */
[----:B---3--:R-:W-:-:S03]  /*8da0*/  IMAD.MOV R8, RZ, RZ, -R8 ;  /* 0x000000ffff087224 */ /* 0x008fc600078e0a08 */
[----:B------:R-:W-:Y:S01]  /*8db0*/  SHF.R.U64 R18, R20, UR4, R7 ;  /* 0x0000000414127c19 */ /* 0x000fe20008001207 */
[----:B--2---:R-:W-:Y:S01]  /*8dc0*/  IMAD R17, R22, R8, R17 ;  /* 0x0000000816117224 */ /* 0x004fe200078e0211 */
[----:B------:R-:W-:-:S03]  /*8dd0*/  SHF.R.U32.HI R23, RZ, UR4, R7 ;  /* 0x00000004ff177c19 */ /* 0x000fc60008011607 */
[----:B------:R-:W-:Y:S02]  /*8de0*/  IMAD.MOV.U32 R6, RZ, RZ, R18 ;  /* 0x000000ffff067224 */ /* 0x000fe400078e0012 */
[----:B------:R-:W-:Y:S01]  /*8df0*/  IMAD.MOV.U32 R7, RZ, RZ, R23 ;  /* 0x000000ffff077224 */ /* 0x000fe200078e0017 */
[----:B-1----:R-:W-:Y:S06]  /*8e00*/  @!P1 BRA `(.L_x_180) ;  /* 0x0000000000289947 */ /* 0x002fec0003800000 */
[----:B------:R-:W-:Y:S02]  /*8e10*/  ULDC UR4, c[0x0][0x64c] ;  /* 0x0001930000047ab9 */ /* 0x000fe40000000800 */
[----:B------:R-:W-:-:S05]  /*8e20*/  IADD3 R7, P1, R18, UR4, RZ ;  /* 0x0000000412077c10 */ /* 0x000fca000ff3e0ff */
[----:B------:R-:W-:-:S04]  /*8e30*/  IMAD.X R23, RZ, RZ, R23, P1 ;  /* 0x000000ffff177224 */ /* 0x000fc800008e0617 */
[----:B------:R-:W-:-:S04]  /*8e40*/  IMAD.WIDE.U32 R8, R23, UR8, RZ ;  /* 0x0000000817087c25 */ /* 0x000fc8000f8e00ff */
[----:B------:R-:W-:-:S04]  /*8e50*/  IMAD.WIDE.U32 R8, P1, R7, UR9, R8 ;  /* 0x0000000907087c25 */ /* 0x000fc8000f820008 */
[----:B------:R-:W-:-:S04]  /*8e60*/  IMAD.WIDE.U32 R6, R7, UR8, RZ ;  /* 0x0000000807067c25 */ /* 0x000fc8000f8e00ff */
[----:B------:R-:W-:Y:S01]  /*8e70*/  IMAD.MOV.U32 R6, RZ, RZ, R9 ;  /* 0x000000ffff067224 */ /* 0x000fe200078e0009 */
[----:B------:R-:W-:Y:S01]  /*8e80*/  IADD3 RZ, P4, R7, R8, RZ ;  /* 0x0000000807ff7210 */ /* 0x000fe20007f9e0ff */
[----:B------:R-:W-:-:S04]  /*8e90*/  IMAD.X R7, RZ, RZ, RZ, P1 ;  /* 0x000000ffff077224 */ /* 0x000fc800008e06ff */
[----:B------:R-:W-:-:S08]  /*8ea0*/  IMAD.WIDE.U32.X R6, R23, UR9, R6, P4 ;  /* 0x0000000917067c25 */ /* 0x000fd0000a0e0406 */
.L_x_180:
[----:B------:R-:W-:Y:S01]  /*8eb0*/  ULDC UR4, c[0x0][0x648] ;  /* 0x0001920000047ab9 */ /* 0x000fe20000000800 */
[----:B------:R-:W-:Y:S01]  /*8ec0*/  LOP3.LUT R20, R20, UR17, RZ, 0xc0, !PT ;  /* 0x0000001114147c12 */ /* 0x000fe2000f8ec0ff */
[----:B------:R-:W-:Y:S01]  /*8ed0*/  IMAD.MOV R21, RZ, RZ, -R21 ;  /* 0x000000ffff157224 */ /* 0x000fe200078e0a15 */
[----:B------:R-:W-:Y:S01]  /*8ee0*/  SHF.R.U64 R7, R6, UR4, R7 ;  /* 0x0000000406077c19 */ /* 0x000fe20008001207 */
[----:B------:R-:W-:Y:S01]  /*8ef0*/  ULDC UR4, c[0x0][0x638] ;  /* 0x00018e0000047ab9 */ /* 0x000fe20000000800 */
[----:B------:R-:W-:Y:S01]  /*8f00*/  LOP3.LUT R11, R11, UR16, RZ, 0xc0, !PT ;  /* 0x000000100b0b7c12 */ /* 0x000fe2000f8ec0ff */
[----:B0-----:R-:W-:Y:S01]  /*8f10*/  @P3 IMAD R17, R19, R21, R14 ;  /* 0x0000001513113224 */ /* 0x001fe200078e020e */
[----:B------:R-:W-:Y:S01]  /*8f20*/  ULDC UR5, c[0x0][0x610] ;  /* 0x0001840000057ab9 */ /* 0x000fe20000000800 */
[----:B------:R-:W-:Y:S02]  /*8f30*/  IMAD.MOV R9, RZ, RZ, -R7 ;  /* 0x000000ffff097224 */ /* 0x000fe400078e0a07 */
[----:B------:R-:W-:-:S02]  /*8f40*/  IMAD R20, R7, UR18, R20 ;  /* 0x0000001207147c24 */ /* 0x000fc4000f8e0214 */
[----:B------:R-:W-:Y:S01]  /*8f50*/  IMAD R18, R9, UR4, R18 ;  /* 0x0000000409127c24 */ /* 0x000fe2000f8e0212 */
[----:B------:R-:W-:Y:S01]  /*8f60*/  ULDC UR4, c[0x0][0x600] ;  /* 0x0001800000047ab9 */ /* 0x000fe20000000800 */
[----:B------:R-:W-:Y:S02]  /*8f70*/  IMAD R17, R20, UR5, R17 ;  /* 0x0000000514117c24 */ /* 0x000fe4000f8e0211 */
[----:B------:R-:W-:Y:S02]  /*8f80*/  IMAD R18, R18, UR4, R11 ;  /* 0x0000000412127c24 */ /* 0x000fe4000f8e020b */
[----:B------:R-:W-:Y:S02]  /*8f90*/  IMAD.MOV.U32 R7, RZ, RZ, 0x1 ;  /* 0x00000001ff077424 */ /* 0x000fe400078e00ff */
[----:B------:R-:W-:Y:S01]  /*8fa0*/  IMAD.MOV.U32 R6, RZ, RZ, R10 ;  /* 0x000000ffff067224 */ /* 0x000fe200078e000a */
[----:B------:R-:W-:Y:S02]  /*8fb0*/  SEL R14, R18, R17, !P3 ;  /* 0x00000011120e7207 */ /* 0x000fe40005800000 */
[----:B------:R-:W-:-:S07]  /*8fc0*/  SEL R11, R17, R18, !P3 ;  /* 0x00000012110b7207 */ /* 0x000fce0005800000 */
.L_x_178:
[----:B------:R-:W-:Y:S05]  /*8fd0*/  BSYNC B1 ;  /* 0x0000000000017941 */ /* 0x000fea0003800000 */
.L_x_177:
[----:B------:R-:W-:-:S13]  /*8fe0*/  LOP3.LUT P1, RZ, R7, 0xff, RZ, 0xc0, !PT ;  /* 0x000000ff07ff7812 */ /* 0x000fda000782c0ff */
[----:B------:R-:W-:Y:S05]  /*8ff0*/  @P1 BRA `(.L_x_181) ;  /* 0xfffffff4004c1947 */ /* 0x000fea000383ffff */
[----:B------:R-:W-:Y:S05]  /*9000*/  BSYNC B0 ;  /* 0x0000000000007941 */ /* 0x000fea0003800000 */
.L_x_169:
[----:B------:R-:W-:-:S03]  /*9010*/  UMOV UR4, 0xffffffff ;  /* 0xffffffff00047882 */ /* 0x000fc60000000000 */
[----:B------:R-:W-:Y:S05]  /*9020*/  BRA.DIV UR4, `(.L_x_182) ;  /* 0x0000000604647947 */ /* 0x000fea000b800000 */
[----:B------:R-:W-:-:S13]  /*9030*/  ELECT P0, URZ, PT ;  /* 0x00000000003f782f */ /* 0x000fda0003800000 */
.L_x_198:
[----:B------:R-:W-:Y:S04]  /*9040*/  BSSY B0, `(.L_x_183) ;  /* 0x000003d000007945 */ /* 0x000fe80003800000 */
[----:B------:R-:W-:Y:S05]  /*9050*/  @!P0 BRA `(.L_x_184) ;  /* 0x0000000000ec8947 */ /* 0x000fea0003800000 */
[----:B------:R-:W-:-:S04]  /*9060*/  LOP3.LUT R4, R4, 0x2, RZ, 0xfc, !PT ;  /* 0x0000000204047812 */ /* 0x000fc800078efcff */
[----:B------:R-:W-:-:S13]  /*9070*/  ISETP.NE.AND P0, PT, R4, 0x3, PT ;  /* 0x000000030400780c */ /* 0x000fda0003f05270 */
[----:B------:R-:W-:Y:S05]  /*9080*/  @!P0 BRA `(.L_x_185) ;  /* 0x0000000000048947 */ /* 0x000fea0003800000 */
[----:B------:R-:W-:Y:S01]  /*9090*/  BPT.TRAP 0x1 ;  /* 0x000000040000795c */ /* 0x000fe20000300000 */
.L_x_185:
[----:B------:R-:W0:Y:S01]  /*90a0*/  S2R R3, SR_CgaCtaId ;  /* 0x0000000000037919 */ /* 0x000e220000008800 */
[----:B------:R-:W-:-:S04]  /*90b0*/  MOV R0, 0x400 ;  /* 0x0000040000007802 */ /* 0x000fc80000000f00 */
[----:B0-----:R-:W-:Y:S02]  /*90c0*/  LEA R0, R3, R0, 0x18 ;  /* 0x0000000003007211 */ /* 0x001fe400078ec0ff */
[----:B------:R-:W-:-:S03]  /*90d0*/  SHF.L.U32 R3, R5, 0x1f, RZ ;  /* 0x0000001f05037819 */ /* 0x000fc600000006ff */
[----:B------:R-:W-:-:S04]  /*90e0*/  VIADD R0, R0, 0x30 ;  /* 0x0000003000007836 */ /* 0x000fc80000000000 */
[C---:B------:R-:W-:Y:S02]  /*90f0*/  IMAD R6, R13.reuse, 0x8, R0 ;  /* 0x000000080d067824 */ /* 0x040fe400078e0200 */
[----:B------:R-:W-:Y:S02]  /*9100*/  VIADD R13, R13, 0x1 ;  /* 0x000000010d0d7836 */ /* 0x000fe40000000000 */
[----:B------:R-:W0:Y:S03]  /*9110*/  SYNCS.PHASECHK.TRANS64.TRYWAIT P0, [R6+URZ], R3 ;  /* 0x00000003060075a7 */ /* 0x000e26000800017f */
[----:B------:R-:W-:-:S04]  /*9120*/  ISETP.NE.AND P1, PT, R13, 0x6, PT ;  /* 0x000000060d00780c */ /* 0x000fc80003f25270 */
[----:B------:R-:W-:Y:S02]  /*9130*/  SEL R2, RZ, 0x1, P1 ;  /* 0x00000001ff027807 */ /* 0x000fe40000800000 */
[----:B------:R-:W-:Y:S02]  /*9140*/  SEL R13, R13, RZ, P1 ;  /* 0x000000ff0d0d7207 */ /* 0x000fe40000800000 */
[----:B------:R-:W-:-:S03]  /*9150*/  LOP3.LUT R8, R5, R2, RZ, 0x3c, !PT ;  /* 0x0000000205087212 */ /* 0x000fc600078e3cff */
[----:B------:R-:W-:Y:S01]  /*9160*/  IMAD R7, R13, 0x8, R0 ;  /* 0x000000080d077824 */ /* 0x000fe200078e0200 */
[----:B------:R-:W-:Y:S01]  /*9170*/  SHF.L.U32 R4, R8, 0x1f, RZ ;  /* 0x0000001f08047819 */ /* 0x000fe200000006ff */
[----:B0-----:R-:W-:Y:S06]  /*9180*/  @!P0 BRA `(.L_x_186) ;  /* 0x0000000400308947 */ /* 0x001fec0003800000 */
.L_x_199:
[----:B------:R-:W1:Y:S01]  /*9190*/  SYNCS.PHASECHK.TRANS64.TRYWAIT P0, [R7+URZ], R4 ;  /* 0x00000004070075a7 */ /* 0x000e62000800017f */
[----:B------:R-:W-:-:S05]  /*91a0*/  VIADD R2, R13, 0x1 ;  /* 0x000000010d027836 */ /* 0x000fca0000000000 */
[----:B------:R-:W-:-:S04]  /*91b0*/  ISETP.NE.AND P1, PT, R2, 0x6, PT ;  /* 0x000000060200780c */ /* 0x000fc80003f25270 */
[----:B0-----:R-:W-:Y:S02]  /*91c0*/  SEL R3, RZ, 0x1, P1 ;  /* 0x00000001ff037807 */ /* 0x001fe40000800000 */
[----:B------:R-:W-:Y:S02]  /*91d0*/  SEL R9, R2, RZ, P1 ;  /* 0x000000ff02097207 */ /* 0x000fe40000800000 */
[----:B------:R-:W-:-:S03]  /*91e0*/  LOP3.LUT R8, R8, R3, RZ, 0x3c, !PT ;  /* 0x0000000308087212 */ /* 0x000fc600078e3cff */
[----:B------:R-:W-:Y:S01]  /*91f0*/  IMAD R6, R9, 0x8, R0 ;  /* 0x0000000809067824 */ /* 0x000fe200078e0200 */
[----:B------:R-:W-:Y:S01]  /*9200*/  SHF.L.U32 R5, R8, 0x1f, RZ ;  /* 0x0000001f08057819 */ /* 0x000fe200000006ff */
[----:B-1----:R-:W-:Y:S06]  /*9210*/  @!P0 BRA `(.L_x_187) ;  /* 0x0000000400208947 */ /* 0x002fec0003800000 */
.L_x_200:
[----:B------:R-:W1:Y:S01]  /*9220*/  SYNCS.PHASECHK.TRANS64.TRYWAIT P0, [R6+URZ], R5 ;  /* 0x00000005060075a7 */ /* 0x000e62000800017f */
[----:B------:R-:W-:-:S05]  /*9230*/  VIADD R2, R9, 0x1 ;  /* 0x0000000109027836 */ /* 0x000fca0000000000 */
[----:B------:R-:W-:-:S04]  /*9240*/  ISETP.NE.AND P1, PT, R2, 0x6, PT ;  /* 0x000000060200780c */ /* 0x000fc80003f25270 */
[----:B------:R-:W-:Y:S02]  /*9250*/  SEL R3, RZ, 0x1, P1 ;  /* 0x00000001ff037807 */ /* 0x000fe40000800000 */
[----:B0-----:R-:W-:Y:S02]  /*9260*/  SEL R7, R2, RZ, P1 ;  /* 0x000000ff02077207 */ /* 0x001fe40000800000 */
[----:B------:R-:W-:-:S03]  /*9270*/  LOP3.LUT R8, R8, R3, RZ, 0x3c, !PT ;  /* 0x0000000308087212 */ /* 0x000fc600078e3cff */
[----:B------:R-:W-:Y:S01]  /*9280*/  IMAD R9, R7, 0x8, R0 ;  /* 0x0000000807097824 */ /* 0x000fe200078e0200 */
[----:B------:R-:W-:Y:S01]  /*9290*/  SHF.L.U32 R4, R8, 0x1f, RZ ;  /* 0x0000001f08047819 */ /* 0x000fe200000006ff */
[----:B-1----:R-:W-:Y:S06]  /*92a0*/  @!P0 BRA `(.L_x_188) ;  /* 0x0000000400108947 */ /* 0x002fec0003800000 */
.L_x_201:
[----:B------:R-:W1:Y:S01]  /*92b0*/  SYNCS.PHASECHK.TRANS64.TRYWAIT P0, [R9+URZ], R4 ;  /* 0x00000004090075a7 */ /* 0x000e62000800017f */
[----:B------:R-:W-:-:S05]  /*92c0*/  VIADD R2, R7, 0x1 ;  /* 0x0000000107027836 */ /* 0x000fca0000000000 */
[----:B------:R-:W-:-:S04]  /*92d0*/  ISETP.NE.AND P1, PT, R2, 0x6, PT ;  /* 0x000000060200780c */ /* 0x000fc80003f25270 */
[----:B------:R-:W-:Y:S02]  /*92e0*/  SEL R3, RZ, 0x1, P1 ;  /* 0x00000001ff037807 */ /* 0x000fe40000800000 */
[----:B------:R-:W-:Y:S02]  /*92f0*/  SEL R7, R2, RZ, P1 ;  /* 0x000000ff02077207 */ /* 0x000fe40000800000 */
[----:B------:R-:W-:-:S03]  /*9300*/  LOP3.LUT R11, R8, R3, RZ, 0x3c, !PT ;  /* 0x00000003080b7212 */ /* 0x000fc600078e3cff */
[----:B0-----:R-:W-:Y:S01]  /*9310*/  IMAD R6, R7, 0x8, R0 ;  /* 0x0000000807067824 */ /* 0x001fe200078e0200 */
[----:B------:R-:W-:Y:S01]  /*9320*/  SHF.L.U32 R5, R11, 0x1f, RZ ;  /* 0x0000001f0b057819 */ /* 0x000fe200000006ff */
[----:B-1----:R-:W-:Y:S06]  /*9330*/  @!P0 BRA `(.L_x_189) ;  /* 0x0000000400008947 */ /* 0x002fec0003800000 */
.L_x_202:
[----:B------:R-:W1:Y:S01]  /*9340*/  SYNCS.PHASECHK.TRANS64.TRYWAIT P0, [R6+URZ], R5 ;  /* 0x00000005060075a7 */ /* 0x000e62000800017f */
[----:B------:R-:W-:-:S05]  /*9350*/  VIADD R2, R7, 0x1 ;  /* 0x0000000107027836 */ /* 0x000fca0000000000 */
[----:B------:R-:W-:-:S04]  /*9360*/  ISETP.NE.AND P1, PT, R2, 0x6, PT ;  /* 0x000000060200780c */ /* 0x000fc80003f25270 */
[----:B0-----:R-:W-:Y:S02]  /*9370*/  SEL R4, RZ, 0x1, P1 ;  /* 0x00000001ff047807 */ /* 0x001fe40000800000 */
[----:B------:R-:W-:Y:S02]  /*9380*/  SEL R3, R2, RZ, P1 ;  /* 0x000000ff02037207 */ /* 0x000fe40000800000 */
[----:B------:R-:W-:Y:S01]  /*9390*/  LOP3.LUT R4, R11, R4, RZ, 0x3c, !PT ;  /* 0x000000040b047212 */ /* 0x000fe200078e3cff */
[----:B-1----:R-:W-:Y:S06]  /*93a0*/  @!P0 BRA `(.L_x_190) ;  /* 0x0000000000f88947 */ /* 0x002fec0003800000 */
.L_x_203:
[----:B------:R-:W-:Y:S01]  /*93b0*/  IMAD R3, R3, 0x8, R0 ;  /* 0x0000000803037824 */ /* 0x000fe200078e0200 */
[----:B------:R-:W-:-:S07]  /*93c0*/  SHF.L.U32 R0, R4, 0x1f, RZ ;  /* 0x0000001f04007819 */ /* 0x000fce00000006ff */
.L_x_191:
[----:B-1----:R1:W2:Y:S02]  /*93d0*/  SYNCS.PHASECHK.TRANS64.TRYWAIT P0, [R3+URZ], R0 ;  /* 0x00000000030075a7 */ /* 0x0022a4000800017f */
[----:B--2---:R-:W-:Y:S05]  /*93e0*/  @!P0 NANOSLEEP.SYNCS 0x989680 ;  /* 0x009896800000895d */ /* 0x004fea0003900000 */
[----:B------:R-:W2:Y:S02]  /*93f0*/  @!P0 SYNCS.PHASECHK.TRANS64 P0, [R3+URZ], R0 ;  /* 0x00000000030085a7 */ /* 0x000ea4000800007f */
[----:B--2---:R-:W-:Y:S05]  /*9400*/  @!P0 BRA `(.L_x_191) ;  /* 0xfffffffc00f08947 */ /* 0x004fea000383ffff */
.L_x_184:
[----:B------:R-:W-:Y:S05]  /*9410*/  BSYNC B0 ;  /* 0x0000000000007941 */ /* 0x000fea0003800000 */
.L_x_183:
[----:B------:R-:W-:Y:S05]  /*9420*/  EXIT ;  /* 0x000000000000794d */ /* 0x000fea0003800000 */
.L_x_17:
[----:B-1----:R-:W-:-:S04]  /*9430*/  IMAD.U32 R11, RZ, RZ, UR7 ;  /* 0x00000007ff0b7e24 */ /* 0x002fc8000f8e00ff */
[----:B------:R1:W4:Y:S03]  /*9440*/  SYNCS.PHASECHK.TRANS64.TRYWAIT P0, [R11+URZ], R10 ;  /* 0x0000000a0b0075a7 */ /* 0x000326000800017f */
[----:B----4-:R-:W-:Y:S05]  /*9450*/  @!P0 NANOSLEEP.SYNCS 0x989680 ;  /* 0x009896800000895d */ /* 0x010fea0003900000 */
[----:B------:R-:W4:Y:S02]  /*9460*/  @!P0 SYNCS.PHASECHK.TRANS64 P0, [R11+URZ], R10 ;  /* 0x0000000a0b0085a7 */ /* 0x000f24000800007f */
[----:B----4-:R-:W-:Y:S05]  /*9470*/  @!P0 BRA `(.L_x_17) ;  /* 0xfffffffc00ec8947 */ /* 0x010fea000383ffff */
[----:B------:R-:W-:Y:S05]  /*9480*/  BRA `(.L_x_16) ;  /* 0xffffff8000487947 */ /* 0x000fea000383ffff */
.L_x_23:
[----:B-1----:R-:W-:-:S04]  /*9490*/  IMAD.U32 R12, RZ, RZ, UR12 ;  /* 0x0000000cff0c7e24 */ /* 0x002fc8000f8e00ff */
[----:B------:R1:W4:Y:S03]  /*94a0*/  SYNCS.PHASECHK.TRANS64.TRYWAIT P0, [R12+URZ], R11 ;  /* 0x0000000b0c0075a7 */ /* 0x000326000800017f */
[----:B----4-:R-:W-:Y:S05]  /*94b0*/  @!P0 NANOSLEEP.SYNCS 0x989680 ;  /* 0x009896800000895d */ /* 0x010fea0003900000 */
[----:B------:R-:W4:Y:S02]  /*94c0*/  @!P0 SYNCS.PHASECHK.TRANS64 P0, [R12+URZ], R11 ;  /* 0x0000000b0c0085a7 */ /* 0x000f24000800007f */
[----:B----4-:R-:W-:Y:S05]  /*94d0*/  @!P0 BRA `(.L_x_23) ;  /* 0xfffffffc00ec8947 */ /* 0x010fea000383ffff */
[----:B------:R-:W-:Y:S05]  /*94e0*/  BRA `(.L_x_22) ;  /* 0xffffff8800847947 */ /* 0x000fea000383ffff */
.L_x_170:
[----:B------:R-:W-:Y:S01]  /*94f0*/  BSSY B1, `(.L_x_192) ;  /* 0x0000006000017945 */ /* 0x000fe20003800000 */
[----:B------:R-:W-:-:S07]  /*9500*/  IMAD.MOV.U32 R7, RZ, RZ, -0x1 ;  /* 0xffffffffff077424 */ /* 0x000fce00078e00ff */
[----:B------:R-:W-:Y:S05]  /*9510*/  WARPSYNC.COLLECTIVE R7, `(.L_x_193) ;  /* 0x00000000070c7348 */ /* 0x000fea0003c00000 */
[----:B------:R-:W-:Y:S02]  /*9520*/  ELECT P1, UR62, PT ;  /* 0x00000000003e782f */ /* 0x000fe40003820000 */
[----:B------:R-:W-:Y:S01]  /*9530*/  MOV R7, UR62 ;  /* 0x0000003e00077c02 */ /* 0x000fe20008000f00 */
[----:B------:R-:W-:Y:S10]  /*9540*/  ENDCOLLECTIVE ;  /* 0x000000000000791b */ /* 0x000ff40003800000 */
.L_x_193:
[----:B------:R-:W-:Y:S05]  /*9550*/  BSYNC B1 ;  /* 0x0000000000017941 */ /* 0x000fea0003800000 */
.L_x_192:
[----:B------:R-:W-:Y:S05]  /*9560*/  BRA `(.L_x_194) ;  /* 0xffffffec00fc7947 */ /* 0x000fea000383ffff */
.L_x_173:
[----:B-1----:R1:W2:Y:S02]  /*9570*/  SYNCS.PHASECHK.TRANS64.TRYWAIT P1, [R19+URZ+0x30], R10 ;  /* 0x0000300a130075a7 */ /* 0x0022a4000802017f */
[----:B--2---:R-:W-:Y:S05]  /*9580*/  @!P1 NANOSLEEP.SYNCS 0x989680 ;  /* 0x009896800000995d */ /* 0x004fea0003900000 */
[----:B------:R-:W2:Y:S02]  /*9590*/  @!P1 SYNCS.PHASECHK.TRANS64 P1, [R19+URZ+0x30], R10 ;  /* 0x0000300a130095a7 */ /* 0x000ea4000802007f */
[----:B--2---:R-:W-:Y:S05]  /*95a0*/  @!P1 BRA `(.L_x_173) ;  /* 0xfffffffc00f09947 */ /* 0x004fea000383ffff */
[----:B------:R-:W-:Y:S05]  /*95b0*/  BRA `(.L_x_195) ;  /* 0xfffffff000307947 */ /* 0x000fea000383ffff */
.L_x_182:
[----:B------:R-:W-:Y:S01]  /*95c0*/  BSSY B0, `(.L_x_196) ;  /* 0x0000006000007945 */ /* 0x000fe20003800000 */
[----:B------:R-:W-:-:S07]  /*95d0*/  IMAD.MOV.U32 R7, RZ, RZ, -0x1 ;  /* 0xffffffffff077424 */ /* 0x000fce00078e00ff */
[----:B------:R-:W-:Y:S05]  /*95e0*/  WARPSYNC.COLLECTIVE R7, `(.L_x_197) ;  /* 0x00000000070c7348 */ /* 0x000fea0003c00000 */
[----:B------:R-:W-:Y:S02]  /*95f0*/  ELECT P1, UR62, PT ;  /* 0x00000000003e782f */ /* 0x000fe40003820000 */
[----:B------:R-:W-:Y:S01]  /*9600*/  MOV R7, UR62 ;  /* 0x0000003e00077c02 */ /* 0x000fe20008000f00 */
[----:B------:R-:W-:Y:S10]  /*9610*/  ENDCOLLECTIVE ;  /* 0x000000000000791b */ /* 0x000ff40003800000 */
.L_x_197:
[----:B------:R-:W-:Y:S05]  /*9620*/  BSYNC B0 ;  /* 0x0000000000007941 */ /* 0x000fea0003800000 */
.L_x_196:
[----:B------:R-:W-:Y:S01]  /*9630*/  PLOP3.LUT P0, PT, P1, PT, PT, 0x80, 0x0 ;  /* 0x000000000000781c */ /* 0x000fe20000f0f070 */
[----:B------:R-:W-:-:S12]  /*9640*/  BRA `(.L_x_198) ;  /* 0xfffffff8007c7947 */ /* 0x000fd8000383ffff */
.L_x_186:
[----:B0-----:R0:W1:Y:S02]  /*9650*/  SYNCS.PHASECHK.TRANS64.TRYWAIT P0, [R6+URZ], R3 ;  /* 0x00000003060075a7 */ /* 0x001064000800017f */
[----:B-1----:R-:W-:Y:S05]  /*9660*/  @!P0 NANOSLEEP.SYNCS 0x989680 ;  /* 0x009896800000895d */ /* 0x002fea0003900000 */
[----:B------:R-:W1:Y:S02]  /*9670*/  @!P0 SYNCS.PHASECHK.TRANS64 P0, [R6+URZ], R3 ;  /* 0x00000003060085a7 */ /* 0x000e64000800007f */
[----:B-1----:R-:W-:Y:S05]  /*9680*/  @!P0 BRA `(.L_x_186) ;  /* 0xfffffffc00f08947 */ /* 0x002fea000383ffff */
[----:B------:R-:W-:Y:S05]  /*9690*/  BRA `(.L_x_199) ;  /* 0xfffffff800bc7947 */ /* 0x000fea000383ffff */
.L_x_187:
[----:B0-----:R0:W1:Y:S02]  /*96a0*/  SYNCS.PHASECHK.TRANS64.TRYWAIT P0, [R7+URZ], R4 ;  /* 0x00000004070075a7 */ /* 0x001064000800017f */
[----:B-1----:R-:W-:Y:S05]  /*96b0*/  @!P0 NANOSLEEP.SYNCS 0x989680 ;  /* 0x009896800000895d */ /* 0x002fea0003900000 */
[----:B------:R-:W1:Y:S02]  /*96c0*/  @!P0 SYNCS.PHASECHK.TRANS64 P0, [R7+URZ], R4 ;  /* 0x00000004070085a7 */ /* 0x000e64000800007f */
[----:B-1----:R-:W-:Y:S05]  /*96d0*/  @!P0 BRA `(.L_x_187) ;  /* 0xfffffffc00f08947 */ /* 0x002fea000383ffff */
[----:B------:R-:W-:Y:S05]  /*96e0*/  BRA `(.L_x_200) ;  /* 0xfffffff800cc7947 */ /* 0x000fea000383ffff */
.L_x_188:
[----:B0-----:R0:W1:Y:S02]  /*96f0*/  SYNCS.PHASECHK.TRANS64.TRYWAIT P0, [R6+URZ], R5 ;  /* 0x00000005060075a7 */ /* 0x001064000800017f */
[----:B-1----:R-:W-:Y:S05]  /*9700*/  @!P0 NANOSLEEP.SYNCS 0x989680 ;  /* 0x009896800000895d */ /* 0x002fea0003900000 */
[----:B------:R-:W1:Y:S02]  /*9710*/  @!P0 SYNCS.PHASECHK.TRANS64 P0, [R6+URZ], R5 ;  /* 0x00000005060085a7 */ /* 0x000e64000800007f */
[----:B-1----:R-:W-:Y:S05]  /*9720*/  @!P0 BRA `(.L_x_188) ;  /* 0xfffffffc00f08947 */ /* 0x002fea000383ffff */
[----:B------:R-:W-:Y:S05]  /*9730*/  BRA `(.L_x_201) ;  /* 0xfffffff800dc7947 */ /* 0x000fea000383ffff */
.L_x_189:
[----:B0-----:R0:W1:Y:S02]  /*9740*/  SYNCS.PHASECHK.TRANS64.TRYWAIT P0, [R9+URZ], R4 ;  /* 0x00000004090075a7 */ /* 0x001064000800017f */
[----:B-1----:R-:W-:Y:S05]  /*9750*/  @!P0 NANOSLEEP.SYNCS 0x989680 ;  /* 0x009896800000895d */ /* 0x002fea0003900000 */
[----:B------:R-:W1:Y:S02]  /*9760*/  @!P0 SYNCS.PHASECHK.TRANS64 P0, [R9+URZ], R4 ;  /* 0x00000004090085a7 */ /* 0x000e64000800007f */
[----:B-1----:R-:W-:Y:S05]  /*9770*/  @!P0 BRA `(.L_x_189) ;  /* 0xfffffffc00f08947 */ /* 0x002fea000383ffff */
[----:B------:R-:W-:Y:S05]  /*9780*/  BRA `(.L_x_202) ;  /* 0xfffffff800ec7947 */ /* 0x000fea000383ffff */
.L_x_190:
[----:B0-----:R0:W1:Y:S02]  /*9790*/  SYNCS.PHASECHK.TRANS64.TRYWAIT P0, [R6+URZ], R5 ;  /* 0x00000005060075a7 */ /* 0x001064000800017f */
[----:B-1----:R-:W-:Y:S05]  /*97a0*/  @!P0 NANOSLEEP.SYNCS 0x989680 ;  /* 0x009896800000895d */ /* 0x002fea0003900000 */
[----:B------:R-:W1:Y:S02]  /*97b0*/  @!P0 SYNCS.PHASECHK.TRANS64 P0, [R6+URZ], R5 ;  /* 0x00000005060085a7 */ /* 0x000e64000800007f */
[----:B-1----:R-:W-:Y:S05]  /*97c0*/  @!P0 BRA `(.L_x_190) ;  /* 0xfffffffc00f08947 */ /* 0x002fea000383ffff */
[----:B------:R-:W-:Y:S05]  /*97d0*/  BRA `(.L_x_203) ;  /* 0xfffffff800f47947 */ /* 0x000fea000383ffff */
.L_x_204:
[----:B------:R-:W-:-:S00]  /*97e0*/  BRA `(.L_x_204) ;  /* 0xfffffffc00fc7947 */ /* 0x000fc0000383ffff */
[----:B------:R-:W-:-:S00]  /*97f0*/  NOP ;  /* 0x0000000000007918 */ /* 0x000fc00000000000 */
        /* <DEDUP_REMOVED lines=8> */
.L_x_205:


//--------------------- .nv.shared._ZN7cutlass13device_kernelINS_4gemm6kernel13GemmUniversalIN4cute5tupleIJiiiiEEENS1_10collective13CollectiveMmaINS1_37MainloopSm90TmaGmmaWarpSpecializedFP8ILi6ENS5_IJNS4_1CILi1EEESB_SB_EEENS1_35KernelTmaWarpSpecializedCooperativeEEENS5_IJNSA_ILi256EEENSA_ILi64EEENSA_ILi32EEEEEENS_12float_e4m3_tENS5_IJlSB_lEEESJ_SK_NS4_8TiledMMAINS4_8MMA_AtomIJNS4_4SM904GMMA30MMA_64x64x32_F32E4M3E4M3_SS_TNILNSO_7ScaleInE1ELSQ_1EEEEEENS4_6LayoutINS5_IJNSA_ILi2EEESB_SB_EEENS5_IJSB_NSA_ILi0EEESW_EEEEENS5_IJNS4_10UnderscoreESZ_SZ_EEEEENS4_13SM90_TMA_LOADENS4_14ComposedLayoutINS4_7SwizzleILi1ELi4ELi3EEENS4_18smem_ptr_flag_bitsILi8EEENST_INS5_IJNSA_ILi8EEESH_EEENS5_IJSH_SB_EEEEEEEvNS4_8identityES12_S1C_vS1D_EENS_8epilogue10collective6detail29Sm90TmaWarpSpecializedAdapterINS1G_15DefaultEpilogueISJ_SK_SK_NS1F_6thread17LinearCombinationISJ_Li1EffLNS1K_9ScaleType4KindE0ELNS_15FloatRoundStyleE2ESJ_EENS1_15EpilogueDefaultEEEEEvvEEEEvNT_6ParamsE --------------------------
	.section	.nv.shared._ZN7cutlass13device_kernelINS_4gemm6kernel13GemmUniversalIN4cute5tupleIJiiiiEEENS1_10collective13CollectiveMmaINS1_37MainloopSm90TmaGmmaWarpSpecializedFP8ILi6ENS5_IJNS4_1CILi1EEESB_SB_EEENS1_35KernelTmaWarpSpecializedCooperativeEEENS5_IJNSA_ILi256EEENSA_ILi64EEENSA_ILi32EEEEEENS_12float_e4m3_tENS5_IJlSB_lEEESJ_SK_NS4_8TiledMMAINS4_8MMA_AtomIJNS4_4SM904GMMA30MMA_64x64x32_F32E4M3E4M3_SS_TNILNSO_7ScaleInE1ELSQ_1EEEEEENS4_6LayoutINS5_IJNSA_ILi2EEESB_SB_EEENS5_IJSB_NSA_ILi0EEESW_EEEEENS5_IJNS4_10UnderscoreESZ_SZ_EEEEENS4_13SM90_TMA_LOADENS4_14ComposedLayoutINS4_7SwizzleILi1ELi4ELi3EEENS4_18smem_ptr_flag_bitsILi8EEENST_INS5_IJNSA_ILi8EEESH_EEENS5_IJSH_SB_EEEEEEEvNS4_8identityES12_S1C_vS1D_EENS_8epilogue10collective6detail29Sm90TmaWarpSpecializedAdapterINS1G_15DefaultEpilogueISJ_SK_SK_NS1F_6thread17LinearCombinationISJ_Li1EffLNS1K_9ScaleType4KindE0ELNS_15FloatRoundStyleE2ESJ_EENS1_15EpilogueDefaultEEEEEvvEEEEvNT_6ParamsE,"aw",@nobits
	.sectionflags	@""
	.align	16
	.zero		1024


//--------------------- .nv.shared.reserved.0     --------------------------
	.section	.nv.shared.reserved.0,"aw",@nobits
	.weak		__nv_reservedSMEM_offset_0_alias
	.size		__nv_reservedSMEM_offset_0_alias, 0, 0
	.other		__nv_reservedSMEM_offset_0_alias,@"STO_CUDA_RESERVED_SHARED STV_DEFAULT"
__nv_reservedSMEM_offset_0_alias:
	.zero		0


//--------------------- .nv.global                --------------------------
	.section	.nv.global,"aw",@nobits
.nv.global:
	.type		_ZN40_INTERNAL_9c53712f_4_k_cu_4ec3a91d_298284cute1_E,@object
	.size		_ZN40_INTERNAL_9c53712f_4_k_cu_4ec3a91d_298284cute1_E,(_ZN40_INTERNAL_9c53712f_4_k_cu_4ec3a91d_298284cuda3std3__45__cpo6cbeginE - _ZN40_INTERNAL_9c53712f_4_k_cu_4ec3a91d_298284cute1_E)
_ZN40_INTERNAL_9c53712f_4_k_cu_4ec3a91d_298284cute1_E:
	.zero		1
	.type		_ZN40_INTERNAL_9c53712f_4_k_cu_4ec3a91d_298284cuda3std3__45__cpo6cbeginE,@object
	.size		_ZN40_INTERNAL_9c53712f_4_k_cu_4ec3a91d_298284cuda3std3__45__cpo6cbeginE,(_ZN40_INTERNAL_9c53712f_4_k_cu_4ec3a91d_298284cuda3std3__48in_placeE - _ZN40_INTERNAL_9c53712f_4_k_cu_4ec3a91d_298284cuda3std3__45__cpo6cbeginE)
_ZN40_INTERNAL_9c53712f_4_k_cu_4ec3a91d_298284cuda3std3__45__cpo6cbeginE:
	.zero		1
	.type		_ZN40_INTERNAL_9c53712f_4_k_cu_4ec3a91d_298284cuda3std3__48in_placeE,@object
	.size		_ZN40_INTERNAL_9c53712f_4_k_cu_4ec3a91d_298284cuda3std3__48in_placeE,(_ZN40_INTERNAL_9c53712f_4_k_cu_4ec3a91d_298284cuda3std6ranges3__45__cpo9iter_moveE - _ZN40_INTERNAL_9c53712f_4_k_cu_4ec3a91d_298284cuda3std3__48in_placeE)
_ZN40_INTERNAL_9c53712f_4_k_cu_4ec3a91d_298284cuda3std3__48in_placeE:
	.zero		1
	.type		_ZN40_INTERNAL_9c53712f_4_k_cu_4ec3a91d_298284cuda3std6ranges3__45__cpo9iter_moveE,@object
	.size		_ZN40_INTERNAL_9c53712f_4_k_cu_4ec3a91d_298284cuda3std6ranges3__45__cpo9iter_moveE,(_ZN40_INTERNAL_9c53712f_4_k_cu_4ec3a91d_298284cuda3std3__45__cpo5beginE - _ZN40_INTERNAL_9c53712f_4_k_cu_4ec3a91d_298284cuda3std6ranges3__45__cpo9iter_moveE)
_ZN40_INTERNAL_9c53712f_4_k_cu_4ec3a91d_298284cuda3std6ranges3__45__cpo9iter_moveE:
	.zero		1
	.type		_ZN40_INTERNAL_9c53712f_4_k_cu_4ec3a91d_298284cuda3std3__45__cpo5beginE,@object
	.size		_ZN40_INTERNAL_9c53712f_4_k_cu_4ec3a91d_298284cuda3std3__45__cpo5beginE,(_ZN40_INTERNAL_9c53712f_4_k_cu_4ec3a91d_298284cuda3std3__442_GLOBAL__N__9c53712f_4_k_cu_4ec3a91d_298286ignoreE - _ZN40_INTERNAL_9c53712f_4_k_cu_4ec3a91d_298284cuda3std3__45__cpo5beginE)
_ZN40_INTERNAL_9c53712f_4_k_cu_4ec3a91d_298284cuda3std3__45__cpo5beginE:
	.zero		1
	.type		_ZN40_INTERNAL_9c53712f_4_k_cu_4ec3a91d_298284cuda3std3__442_GLOBAL__N__9c53712f_4_k_cu_4ec3a91d_298286ignoreE,@object
	.size		_ZN40_INTERNAL_9c53712f_4_k_cu_4ec3a91d_298284cuda3std3__442_GLOBAL__N__9c53712f_4_k_cu_4ec3a91d_298286ignoreE,(_ZN40_INTERNAL_9c53712f_4_k_cu_4ec3a91d_298284cute7productE - _ZN40_INTERNAL_9c53712f_4_k_cu_4ec3a91d_298284cuda3std3__442_GLOBAL__N__9c53712f_4_k_cu_4ec3a91d_298286ignoreE)
_ZN40_INTERNAL_9c53712f_4_k_cu_4ec3a91d_298284cuda3std3__442_GLOBAL__N__9c53712f_4_k_cu_4ec3a91d_298286ignoreE:
	.zero		1
	.type		_ZN40_INTERNAL_9c53712f_4_k_cu_4ec3a91d_298284cute7productE,@object
	.size		_ZN40_INTERNAL_9c53712f_4_k_cu_4ec3a91d_298284cute7productE,(_ZN40_INTERNAL_9c53712f_4_k_cu_4ec3a91d_298284cuda3std3__45__cpo3endE - _ZN40_INTERNAL_9c53712f_4_k_cu_4ec3a91d_298284cute7productE)
_ZN40_INTERNAL_9c53712f_4_k_cu_4ec3a91d_298284cute7productE:
	.zero		1
	.type		_ZN40_INTERNAL_9c53712f_4_k_cu_4ec3a91d_298284cuda3std3__45__cpo3endE,@object
	.size		_ZN40_INTERNAL_9c53712f_4_k_cu_4ec3a91d_298284cuda3std3__45__cpo3endE,(_ZN40_INTERNAL_9c53712f_4_k_cu_4ec3a91d_298284cuda3std3__419piecewise_constructE - _ZN40_INTERNAL_9c53712f_4_k_cu_4ec3a91d_298284cuda3std3__45__cpo3endE)
_ZN40_INTERNAL_9c53712f_4_k_cu_4ec3a91d_298284cuda3std3__45__cpo3endE:
	.zero		1
	.type		_ZN40_INTERNAL_9c53712f_4_k_cu_4ec3a91d_298284cuda3std3__419piecewise_constructE,@object
	.size		_ZN40_INTERNAL_9c53712f_4_k_cu_4ec3a91d_298284cuda3std3__419piecewise_constructE,(_ZN40_INTERNAL_9c53712f_4_k_cu_4ec3a91d_298284cuda3std3__45__cpo4cendE - _ZN40_INTERNAL_9c53712f_4_k_cu_4ec3a91d_298284cuda3std3__419piecewise_constructE)
_ZN40_INTERNAL_9c53712f_4_k_cu_4ec3a91d_298284cuda3std3__419piecewise_constructE:
	.zero		1
	.type		_ZN40_INTERNAL_9c53712f_4_k_cu_4ec3a91d_298284cuda3std3__45__cpo4cendE,@object
	.size		_ZN40_INTERNAL_9c53712f_4_k_cu_4ec3a91d_298284cuda3std3__45__cpo4cendE,(_ZN40_INTERNAL_9c53712f_4_k_cu_4ec3a91d_298284cuda3std6ranges3__45__cpo4swapE - _ZN40_INTERNAL_9c53712f_4_k_cu_4ec3a91d_298284cuda3std3__45__cpo4cendE)
_ZN40_INTERNAL_9c53712f_4_k_cu_4ec3a91d_298284cuda3std3__45__cpo4cendE:
	.zero		1
	.type		_ZN40_INTERNAL_9c53712f_4_k_cu_4ec3a91d_298284cuda3std6ranges3__45__cpo4swapE,@object
	.size		_ZN40_INTERNAL_9c53712f_4_k_cu_4ec3a91d_298284cuda3std6ranges3__45__cpo4swapE,(.L_7 - _ZN40_INTERNAL_9c53712f_4_k_cu_4ec3a91d_298284cuda3std6ranges3__45__cpo4swapE)
_ZN40_INTERNAL_9c53712f_4_k_cu_4ec3a91d_298284cuda3std6ranges3__45__cpo4swapE:
	.zero		1
.L_7:


//--------------------- .nv.constant0._ZN7cutlass13device_kernelINS_4gemm6kernel13GemmUniversalIN4cute5tupleIJiiiiEEENS1_10collective13CollectiveMmaINS1_37MainloopSm90TmaGmmaWarpSpecializedFP8ILi6ENS5_IJNS4_1CILi1EEESB_SB_EEENS1_35KernelTmaWarpSpecializedCooperativeEEENS5_IJNSA_ILi256EEENSA_ILi64EEENSA_ILi32EEEEEENS_12float_e4m3_tENS5_IJlSB_lEEESJ_SK_NS4_8TiledMMAINS4_8MMA_AtomIJNS4_4SM904GMMA30MMA_64x64x32_F32E4M3E4M3_SS_TNILNSO_7ScaleInE1ELSQ_1EEEEEENS4_6LayoutINS5_IJNSA_ILi2EEESB_SB_EEENS5_IJSB_NSA_ILi0EEESW_EEEEENS5_IJNS4_10UnderscoreESZ_SZ_EEEEENS4_13SM90_TMA_LOADENS4_14ComposedLayoutINS4_7SwizzleILi1ELi4ELi3EEENS4_18smem_ptr_flag_bitsILi8EEENST_INS5_IJNSA_ILi8EEESH_EEENS5_IJSH_SB_EEEEEEEvNS4_8identityES12_S1C_vS1D_EENS_8epilogue10collective6detail29Sm90TmaWarpSpecializedAdapterINS1G_15DefaultEpilogueISJ_SK_SK_NS1F_6thread17LinearCombinationISJ_Li1EffLNS1K_9ScaleType4KindE0ELNS_15FloatRoundStyleE2ESJ_EENS1_15EpilogueDefaultEEEEEvvEEEEvNT_6ParamsE --------------------------
	.section	.nv.constant0._ZN7cutlass13device_kernelINS_4gemm6kernel13GemmUniversalIN4cute5tupleIJiiiiEEENS1_10collective13CollectiveMmaINS1_37MainloopSm90TmaGmmaWarpSpecializedFP8ILi6ENS5_IJNS4_1CILi1EEESB_SB_EEENS1_35KernelTmaWarpSpecializedCooperativeEEENS5_IJNSA_ILi256EEENSA_ILi64EEENSA_ILi32EEEEEENS_12float_e4m3_tENS5_IJlSB_lEEESJ_SK_NS4_8TiledMMAINS4_8MMA_AtomIJNS4_4SM904GMMA30MMA_64x64x32_F32E4M3E4M3_SS_TNILNSO_7ScaleInE1ELSQ_1EEEEEENS4_6LayoutINS5_IJNSA_ILi2EEESB_SB_EEENS5_IJSB_NSA_ILi0EEESW_EEEEENS5_IJNS4_10UnderscoreESZ_SZ_EEEEENS4_13SM90_TMA_LOADENS4_14ComposedLayoutINS4_7SwizzleILi1ELi4ELi3EEENS4_18smem_ptr_flag_bitsILi8EEENST_INS5_IJNSA_ILi8EEESH_EEENS5_IJSH_SB_EEEEEEEvNS4_8identityES12_S1C_vS1D_EENS_8epilogue10collective6detail29Sm90TmaWarpSpecializedAdapterINS1G_15DefaultEpilogueISJ_SK_SK_NS1F_6thread17LinearCombinationISJ_Li1EffLNS1K_9ScaleType4KindE0ELNS_15FloatRoundStyleE2ESJ_EENS1_15EpilogueDefaultEEEEEvvEEEEvNT_6ParamsE,"a",@progbits
	.sectionflags	@""
	.align	4
.nv.constant0._ZN7cutlass13device_kernelINS_4gemm6kernel13GemmUniversalIN4cute5tupleIJiiiiEEENS1_10collective13CollectiveMmaINS1_37MainloopSm90TmaGmmaWarpSpecializedFP8ILi6ENS5_IJNS4_1CILi1EEESB_SB_EEENS1_35KernelTmaWarpSpecializedCooperativeEEENS5_IJNSA_ILi256EEENSA_ILi64EEENSA_ILi32EEEEEENS_12float_e4m3_tENS5_IJlSB_lEEESJ_SK_NS4_8TiledMMAINS4_8MMA_AtomIJNS4_4SM904GMMA30MMA_64x64x32_F32E4M3E4M3_SS_TNILNSO_7ScaleInE1ELSQ_1EEEEEENS4_6LayoutINS5_IJNSA_ILi2EEESB_SB_EEENS5_IJSB_NSA_ILi0EEESW_EEEEENS5_IJNS4_10UnderscoreESZ_SZ_EEEEENS4_13SM90_TMA_LOADENS4_14ComposedLayoutINS4_7SwizzleILi1ELi4ELi3EEENS4_18smem_ptr_flag_bitsILi8EEENST_INS5_IJNSA_ILi8EEESH_EEENS5_IJSH_SB_EEEEEEEvNS4_8identityES12_S1C_vS1D_EENS_8epilogue10collective6detail29Sm90TmaWarpSpecializedAdapterINS1G_15DefaultEpilogueISJ_SK_SK_NS1F_6thread17LinearCombinationISJ_Li1EffLNS1K_9ScaleType4KindE0ELNS_15FloatRoundStyleE2ESJ_EENS1_15EpilogueDefaultEEEEEvvEEEEvNT_6ParamsE:
	.zero		1664


//--------------------- SYMBOLS --------------------------

	.type		.nv.reservedSmem.offset0,@object
	.size		.nv.reservedSmem.offset0,0x4
